// auto-generated by cutlass_sweep.conv — config: {"arch": "sm_100", "cluster_m": 2, "cluster_n": 1, "conv_kind": "fprop", "dtype": "tf32", "ndim": 2, "tile_k": 64, "tile_m": 64, "tile_n": 64}
#include "cutlass/cutlass.h"
#include "cute/tensor.hpp"
#include "cutlass/kernel_hardware_info.hpp"
#include "cutlass/conv/convolution.h"
#include "cutlass/conv/dispatch_policy.hpp"
#include "cutlass/conv/collective/collective_builder.hpp"
#include "cutlass/conv/kernel/conv_universal.hpp"
#include "cutlass/conv/device/conv_universal_adapter.hpp"
#include "cutlass/epilogue/collective/collective_builder.hpp"

using namespace cute;
using Elem = cutlass::tfloat32_t;
using Acc  = float;
using LayoutAB = cutlass::layout::TensorNHWC;
using LayoutC  = cutlass::layout::TensorNHWC;
constexpr auto ConvOp = cutlass::conv::Operator::kFprop;
using TileShape    = Shape<_64, _64, Shape<_64>>;
using ClusterShape = Shape<_2, _1, _1>;

using CollectiveEpilogue = typename cutlass::epilogue::collective::CollectiveBuilder<
    cutlass::arch::Sm100, cutlass::arch::OpClassTensorOp,
    TileShape, ClusterShape,
    cutlass::epilogue::collective::EpilogueTileAuto,
    Acc, Acc,
    Elem, LayoutC, 128 / cutlass::sizeof_bits<Elem>::value,
    Elem, LayoutC, 128 / cutlass::sizeof_bits<Elem>::value,
    cutlass::epilogue::collective::EpilogueScheduleAuto
  >::CollectiveOp;

using CollectiveMainloop = typename cutlass::conv::collective::CollectiveBuilder<
    cutlass::arch::Sm100, cutlass::arch::OpClassTensorOp, ConvOp,
    Elem, LayoutAB, 128 / cutlass::sizeof_bits<Elem>::value,
    Elem, LayoutAB, 128 / cutlass::sizeof_bits<Elem>::value,
    Acc,
    TileShape, ClusterShape,
    cutlass::conv::collective::StageCountAutoCarveout<
        static_cast<int>(sizeof(typename CollectiveEpilogue::SharedStorage))>,
    cutlass::conv::collective::KernelScheduleAuto
  >::CollectiveOp;

using ProblemShape = cutlass::conv::ConvProblemShape<
    ConvOp, CollectiveMainloop::DispatchPolicy::NumSpatialDimensions>;
using ConvKernel = cutlass::conv::kernel::ConvUniversal<
    ProblemShape, CollectiveMainloop, CollectiveEpilogue>;
using Conv = cutlass::conv::device::ConvUniversalAdapter<ConvKernel>;

auto* _anchor = &cutlass::device_kernel<ConvKernel>;


// ===== COMPILED SASS (sm_100a) =====

	.target	sm_100a

	.elftype	@"ET_EXEC"


//--------------------- .note.nv.tkinfo           --------------------------
	.section	.note.nv.tkinfo,"",@"SHT_NOTE"
	.sectionflags	@"SHF_NOTE_NV_TKINFO"
	.tkinfo
        /*0018*/ 	.word	0x00000002
        /*0030*/ 	.string	""
        /*0030*/ 	.string	"ptxas"
        /*0030*/ 	.string	"Cuda compilation tools, release 13.0, V13.0.88"
        /*0030*/ 	.string	"Build cuda_13.0.r13.0/compiler.36424714_0"
        /*0030*/ 	.string	"-arch sm_100a -m 64 "



//--------------------- .note.nv.cuinfo           --------------------------
	.section	.note.nv.cuinfo,"",@"SHT_NOTE"
	.sectionflags	@"SHF_NOTE_NV_CUINFO"
        /*0018*/ 	.short	0x0002
        /*001a*/ 	.short	0x0064
        /*001c*/ 	.short	0x0082
	.zero		2


//--------------------- .nv.info                  --------------------------
	.section	.nv.info,"",@"SHT_CUDA_INFO"
	.align	4


	//----- nvinfo : EIATTR_REGCOUNT
	.align		4
        /*0000*/ 	.byte	0x04, 0x2f
        /*0002*/ 	.short	(.L_19 - .L_18)
	.align		4
.L_18:
        /*0004*/ 	.word	index@(_ZN7cutlass13device_kernelINS_4conv6kernel13ConvUniversalINS1_16ConvProblemShapeILNS1_8OperatorE0ELi2EEENS1_10collective14CollectiveConvINS1_47MainloopSm100TmaUmmaWarpSpecializedImplicitGemmILS5_0ELi6ELi2ELi1ELi2EN4cute5tupleIJNSA_1CILi2EEENSC_ILi1EEESE_EEEEENSB_IJNSC_ILi64EEESH_NSB_IJSH_EEEEEENS_10tfloat32_tESK_NSA_8TiledMMAINSA_8MMA_AtomIJNSA_17SM100_MMA_TF32_SSISK_SK_fLi64ELi64ELNSA_4UMMA5MajorE0ELSP_0ELNSO_7ScaleInE0ELSQ_0EEEEEENSA_6LayoutINSB_IJSE_SE_SE_EEENSB_IJNSC_ILi0EEESV_SV_EEEEENSB_IJNSA_10UnderscoreESY_SY_EEEEENS7_6detail27Sm100ImplicitGemmTileTraitsINSA_20SM90_TMA_LOAD_IM2COLENSA_14ComposedLayoutINSA_7SwizzleILi3ELi4ELi3EEENSA_18smem_ptr_flag_bitsILi32EEENST_INSB_IJNSC_ILi8EEENSC_ILi32EEEEEENSB_IJS1A_SE_EEEEEEEvEENS12_INSA_23SM90_TMA_LOAD_MULTICASTES1E_vEEEENS_8epilogue10collective18CollectiveEpilogueINS1J_23Sm100TmaWarpSpecializedILi3ELi2ELi16ELb1ELb0EEEJSJ_NSB_IJNST_ISH_SE_EENST_IS1A_SE_EEEEESK_NSB_IJNSB_IJlllEEESE_SV_EEESK_S1S_NS1J_6fusion15FusionCallbacksIS1N_NS1T_17LinearCombinationISK_fSK_fLNS_15FloatRoundStyleE2EEESJ_S1Q_JEEENSA_5SM1004TMEM4LOAD26SM100_TMEM_LOAD_16dp128b8xES13_S1E_NSA_17SM75_U32x4_LDSM_NENSA_21SM90_TMA_STORE_IM2COLES1E_NSA_17SM90_U32x4_STSM_NENSA_39AutoVectorizingCopyWithAssumedAlignmentILi128EEEEEEvvEEEEvNT_6ParamsE)
        /*0008*/ 	.word	0x00000058


	//----- nvinfo : EIATTR_FRAME_SIZE
	.align		4
.L_19:
        /*000c*/ 	.byte	0x04, 0x11
        /*000e*/ 	.short	(.L_21 - .L_20)
	.align		4
.L_20:
        /*0010*/ 	.word	index@($__internal_2_$__cuda_sm10x_tcgen05_guardrail_trap_unallocated_columns_being_dealloced)
        /*0014*/ 	.word	0x00000008


	//----- nvinfo : EIATTR_FRAME_SIZE
	.align		4
.L_21:
        /*0018*/ 	.byte	0x04, 0x11
        /*001a*/ 	.short	(.L_23 - .L_22)
	.align		4
.L_22:
        /*001c*/ 	.word	index@($__internal_1_$__cuda_sm10x_tcgen05_guardrail_trap_phase_invalid_during_alloc)
        /*0020*/ 	.word	0x00000008


	//----- nvinfo : EIATTR_FRAME_SIZE
	.align		4
.L_23:
        /*0024*/ 	.byte	0x04, 0x11
        /*0026*/ 	.short	(.L_25 - .L_24)
	.align		4
.L_24:
        /*0028*/ 	.word	index@($__internal_0_$__cuda_sm10x_tcgen05_guardrail_trap_col_being_dealloced_not_returned_by_alloc)
        /*002c*/ 	.word	0x00000008


	//----- nvinfo : EIATTR_FRAME_SIZE
	.align		4
.L_25:
        /*0030*/ 	.byte	0x04, 0x11
        /*0032*/ 	.short	(.L_27 - .L_26)
	.align		4
.L_26:
        /*0034*/ 	.word	index@(_ZN7cutlass13device_kernelINS_4conv6kernel13ConvUniversalINS1_16ConvProblemShapeILNS1_8OperatorE0ELi2EEENS1_10collective14CollectiveConvINS1_47MainloopSm100TmaUmmaWarpSpecializedImplicitGemmILS5_0ELi6ELi2ELi1ELi2EN4cute5tupleIJNSA_1CILi2EEENSC_ILi1EEESE_EEEEENSB_IJNSC_ILi64EEESH_NSB_IJSH_EEEEEENS_10tfloat32_tESK_NSA_8TiledMMAINSA_8MMA_AtomIJNSA_17SM100_MMA_TF32_SSISK_SK_fLi64ELi64ELNSA_4UMMA5MajorE0ELSP_0ELNSO_7ScaleInE0ELSQ_0EEEEEENSA_6LayoutINSB_IJSE_SE_SE_EEENSB_IJNSC_ILi0EEESV_SV_EEEEENSB_IJNSA_10UnderscoreESY_SY_EEEEENS7_6detail27Sm100ImplicitGemmTileTraitsINSA_20SM90_TMA_LOAD_IM2COLENSA_14ComposedLayoutINSA_7SwizzleILi3ELi4ELi3EEENSA_18smem_ptr_flag_bitsILi32EEENST_INSB_IJNSC_ILi8EEENSC_ILi32EEEEEENSB_IJS1A_SE_EEEEEEEvEENS12_INSA_23SM90_TMA_LOAD_MULTICASTES1E_vEEEENS_8epilogue10collective18CollectiveEpilogueINS1J_23Sm100TmaWarpSpecializedILi3ELi2ELi16ELb1ELb0EEEJSJ_NSB_IJNST_ISH_SE_EENST_IS1A_SE_EEEEESK_NSB_IJNSB_IJlllEEESE_SV_EEESK_S1S_NS1J_6fusion15FusionCallbacksIS1N_NS1T_17LinearCombinationISK_fSK_fLNS_15FloatRoundStyleE2EEESJ_S1Q_JEEENSA_5SM1004TMEM4LOAD26SM100_TMEM_LOAD_16dp128b8xES13_S1E_NSA_17SM75_U32x4_LDSM_NENSA_21SM90_TMA_STORE_IM2COLES1E_NSA_17SM90_U32x4_STSM_NENSA_39AutoVectorizingCopyWithAssumedAlignmentILi128EEEEEEvvEEEEvNT_6ParamsE)
        /*0038*/ 	.word	0x00000008


	//----- nvinfo : EIATTR_MIN_STACK_SIZE
	.align		4
.L_27:
        /*003c*/ 	.byte	0x04, 0x12
        /*003e*/ 	.short	(.L_29 - .L_28)
	.align		4
.L_28:
        /*0040*/ 	.word	index@(_ZN7cutlass13device_kernelINS_4conv6kernel13ConvUniversalINS1_16ConvProblemShapeILNS1_8OperatorE0ELi2EEENS1_10collective14CollectiveConvINS1_47MainloopSm100TmaUmmaWarpSpecializedImplicitGemmILS5_0ELi6ELi2ELi1ELi2EN4cute5tupleIJNSA_1CILi2EEENSC_ILi1EEESE_EEEEENSB_IJNSC_ILi64EEESH_NSB_IJSH_EEEEEENS_10tfloat32_tESK_NSA_8TiledMMAINSA_8MMA_AtomIJNSA_17SM100_MMA_TF32_SSISK_SK_fLi64ELi64ELNSA_4UMMA5MajorE0ELSP_0ELNSO_7ScaleInE0ELSQ_0EEEEEENSA_6LayoutINSB_IJSE_SE_SE_EEENSB_IJNSC_ILi0EEESV_SV_EEEEENSB_IJNSA_10UnderscoreESY_SY_EEEEENS7_6detail27Sm100ImplicitGemmTileTraitsINSA_20SM90_TMA_LOAD_IM2COLENSA_14ComposedLayoutINSA_7SwizzleILi3ELi4ELi3EEENSA_18smem_ptr_flag_bitsILi32EEENST_INSB_IJNSC_ILi8EEENSC_ILi32EEEEEENSB_IJS1A_SE_EEEEEEEvEENS12_INSA_23SM90_TMA_LOAD_MULTICASTES1E_vEEEENS_8epilogue10collective18CollectiveEpilogueINS1J_23Sm100TmaWarpSpecializedILi3ELi2ELi16ELb1ELb0EEEJSJ_NSB_IJNST_ISH_SE_EENST_IS1A_SE_EEEEESK_NSB_IJNSB_IJlllEEESE_SV_EEESK_S1S_NS1J_6fusion15FusionCallbacksIS1N_NS1T_17LinearCombinationISK_fSK_fLNS_15FloatRoundStyleE2EEESJ_S1Q_JEEENSA_5SM1004TMEM4LOAD26SM100_TMEM_LOAD_16dp128b8xES13_S1E_NSA_17SM75_U32x4_LDSM_NENSA_21SM90_TMA_STORE_IM2COLES1E_NSA_17SM90_U32x4_STSM_NENSA_39AutoVectorizingCopyWithAssumedAlignmentILi128EEEEEEvvEEEEvNT_6ParamsE)
        /*0044*/ 	.word	0x00000008
.L_29:


//--------------------- .nv.compat                --------------------------
	.section	.nv.compat,"",@"SHT_CUDA_COMPAT_INFO"
	.align	4
        /*0000*/ 	.byte	0x02, 0x09, 0x01, 0x00, 0x02, 0x02, 0x02, 0x00, 0x02, 0x05, 0x05, 0x00, 0x03, 0x07, 0x01, 0x01
        /*0010*/ 	.byte	0x02, 0x03, 0x01, 0x00, 0x02, 0x06, 0x01, 0x00, 0x04, 0x0b, 0x08, 0x00, 0x09, 0x00, 0x00, 0x00
        /*0020*/ 	.byte	0x00, 0x00, 0x00, 0x00


//--------------------- .nv.info._ZN7cutlass13device_kernelINS_4conv6kernel13ConvUniversalINS1_16ConvProblemShapeILNS1_8OperatorE0ELi2EEENS1_10collective14CollectiveConvINS1_47MainloopSm100TmaUmmaWarpSpecializedImplicitGemmILS5_0ELi6ELi2ELi1ELi2EN4cute5tupleIJNSA_1CILi2EEENSC_ILi1EEESE_EEEEENSB_IJNSC_ILi64EEESH_NSB_IJSH_EEEEEENS_10tfloat32_tESK_NSA_8TiledMMAINSA_8MMA_AtomIJNSA_17SM100_MMA_TF32_SSISK_SK_fLi64ELi64ELNSA_4UMMA5MajorE0ELSP_0ELNSO_7ScaleInE0ELSQ_0EEEEEENSA_6LayoutINSB_IJSE_SE_SE_EEENSB_IJNSC_ILi0EEESV_SV_EEEEENSB_IJNSA_10UnderscoreESY_SY_EEEEENS7_6detail27Sm100ImplicitGemmTileTraitsINSA_20SM90_TMA_LOAD_IM2COLENSA_14ComposedLayoutINSA_7SwizzleILi3ELi4ELi3EEENSA_18smem_ptr_flag_bitsILi32EEENST_INSB_IJNSC_ILi8EEENSC_ILi32EEEEEENSB_IJS1A_SE_EEEEEEEvEENS12_INSA_23SM90_TMA_LOAD_MULTICASTES1E_vEEEENS_8epilogue10collective18CollectiveEpilogueINS1J_23Sm100TmaWarpSpecializedILi3ELi2ELi16ELb1ELb0EEEJSJ_NSB_IJNST_ISH_SE_EENST_IS1A_SE_EEEEESK_NSB_IJNSB_IJlllEEESE_SV_EEESK_S1S_NS1J_6fusion15FusionCallbacksIS1N_NS1T_17LinearCombinationISK_fSK_fLNS_15FloatRoundStyleE2EEESJ_S1Q_JEEENSA_5SM1004TMEM4LOAD26SM100_TMEM_LOAD_16dp128b8xES13_S1E_NSA_17SM75_U32x4_LDSM_NENSA_21SM90_TMA_STORE_IM2COLES1E_NSA_17SM90_U32x4_STSM_NENSA_39AutoVectorizingCopyWithAssumedAlignmentILi128EEEEEEvvEEEEvNT_6ParamsE --------------------------
	.section	.nv.info._ZN7cutlass13device_kernelINS_4conv6kernel13ConvUniversalINS1_16ConvProblemShapeILNS1_8OperatorE0ELi2EEENS1_10collective14CollectiveConvINS1_47MainloopSm100TmaUmmaWarpSpecializedImplicitGemmILS5_0ELi6ELi2ELi1ELi2EN4cute5tupleIJNSA_1CILi2EEENSC_ILi1EEESE_EEEEENSB_IJNSC_ILi64EEESH_NSB_IJSH_EEEEEENS_10tfloat32_tESK_NSA_8TiledMMAINSA_8MMA_AtomIJNSA_17SM100_MMA_TF32_SSISK_SK_fLi64ELi64ELNSA_4UMMA5MajorE0ELSP_0ELNSO_7ScaleInE0ELSQ_0EEEEEENSA_6LayoutINSB_IJSE_SE_SE_EEENSB_IJNSC_ILi0EEESV_SV_EEEEENSB_IJNSA_10UnderscoreESY_SY_EEEEENS7_6detail27Sm100ImplicitGemmTileTraitsINSA_20SM90_TMA_LOAD_IM2COLENSA_14ComposedLayoutINSA_7SwizzleILi3ELi4ELi3EEENSA_18smem_ptr_flag_bitsILi32EEENST_INSB_IJNSC_ILi8EEENSC_ILi32EEEEEENSB_IJS1A_SE_EEEEEEEvEENS12_INSA_23SM90_TMA_LOAD_MULTICASTES1E_vEEEENS_8epilogue10collective18CollectiveEpilogueINS1J_23Sm100TmaWarpSpecializedILi3ELi2ELi16ELb1ELb0EEEJSJ_NSB_IJNST_ISH_SE_EENST_IS1A_SE_EEEEESK_NSB_IJNSB_IJlllEEESE_SV_EEESK_S1S_NS1J_6fusion15FusionCallbacksIS1N_NS1T_17LinearCombinationISK_fSK_fLNS_15FloatRoundStyleE2EEESJ_S1Q_JEEENSA_5SM1004TMEM4LOAD26SM100_TMEM_LOAD_16dp128b8xES13_S1E_NSA_17SM75_U32x4_LDSM_NENSA_21SM90_TMA_STORE_IM2COLES1E_NSA_17SM90_U32x4_STSM_NENSA_39AutoVectorizingCopyWithAssumedAlignmentILi128EEEEEEvvEEEEvNT_6ParamsE,"",@"SHT_CUDA_INFO"
	.sectionflags	@""
	.align	4


	//----- nvinfo : EIATTR_CUDA_API_VERSION
	.align		4
        /*0000*/ 	.byte	0x04, 0x37
        /*0002*/ 	.short	(.L_31 - .L_30)
.L_30:
        /*0004*/ 	.word	0x00000082


	//----- nvinfo : EIATTR_KPARAM_INFO
	.align		4
.L_31:
        /*0008*/ 	.byte	0x04, 0x17
        /*000a*/ 	.short	(.L_33 - .L_32)
.L_32:
        /*000c*/ 	.word	0x00000000
        /*0010*/ 	.short	0x0000
        /*0012*/ 	.short	0x0000
        /*0014*/ 	.byte	0x00, 0xf0, 0x01, 0x20


	//----- nvinfo : EIATTR_AT_ENTRY_FRAGMENTS
	.align		4
.L_33:
        /*0018*/ 	.byte	0x04, 0x4f
        /*001a*/ 	.short	(.L_35 - .L_34)


	//   ....[0]....
.L_34:
        /*001c*/ 	.word	0x00000006


	//----- nvinfo : EIATTR_RESERVED_SMEM_USED
	.align		4
.L_35:
        /*0020*/ 	.byte	0x01, 0x41
	.zero		2


	//----- nvinfo : EIATTR_SPARSE_MMA_MASK
	.align		4
        /*0024*/ 	.byte	0x03, 0x50
        /*0026*/ 	.short	0x0000


	//----- nvinfo : EIATTR_TCGEN05_1CTA_USED
	.align		4
        /*0028*/ 	.byte	0x01, 0x51
	.zero		2


	//----- nvinfo : EIATTR_MAXREG_COUNT
	.align		4
        /*002c*/ 	.byte	0x03, 0x1b
        /*002e*/ 	.short	0x00ff


	//----- nvinfo : EIATTR_NUM_BARRIERS
	.align		4
        /*0030*/ 	.byte	0x02, 0x4c
        /*0032*/ 	.byte	0x07
	.zero		1


	//----- nvinfo : EIATTR_EXTERNS
	.align		4
        /*0034*/ 	.byte	0x04, 0x0f
        /*0036*/ 	.short	(.L_37 - .L_36)


	//   ....[0]....
	.align		4
.L_36:
        /*0038*/ 	.word	index@(__assertfail)


	//----- nvinfo : EIATTR_MERCURY_ISA_VERSION
	.align		4
.L_37:
        /*003c*/ 	.byte	0x03, 0x5f
        /*003e*/ 	.short	0x0101


	//----- nvinfo : EIATTR_INT_WARP_WIDE_INSTR_OFFSETS
	.align		4
        /*0040*/ 	.byte	0x04, 0x31
        /*0042*/ 	.short	(.L_39 - .L_38)


	//   ....[0]....
.L_38:
        /*0044*/ 	.word	0x00006ac0


	//   ....[1]....
        /*0048*/ 	.word	0x00006ae0


	//   ....[2]....
        /*004c*/ 	.word	0x00006b10


	//   ....[3]....
        /*0050*/ 	.word	0x00007780


	//   ....[4]....
        /*0054*/ 	.word	0x000078c0


	//   ....[5]....
        /*0058*/ 	.word	0x000079c0


	//   ....[6]....
        /*005c*/ 	.word	0x00007ac0


	//----- nvinfo : EIATTR_COOP_GROUP_MASK_REGIDS
	.align		4
.L_39:
        /*0060*/ 	.byte	0x04, 0x29
        /*0062*/ 	.short	(.L_41 - .L_40)


	//   ....[0]....
.L_40:
        /*0064*/ 	.word	0xffffffff


	//   ....[1]....
        /*0068*/ 	.word	0xffffffff


	//   ....[2]....
        /*006c*/ 	.word	0xffffffff


	//   ....[3]....
        /*0070*/ 	.word	0xffffffff


	//   ....[4]....
        /*0074*/ 	.word	0xffffffff


	//   ....[5]....
        /*0078*/ 	.word	0xffffffff


	//   ....[6]....
        /*007c*/ 	.word	0xffffffff


	//   ....[7]....
        /*0080*/ 	.word	0xffffffff


	//   ....[8]....
        /*0084*/ 	.word	0xffffffff


	//   ....[9]....
        /*0088*/ 	.word	0xffffffff


	//   ....[10]....
        /*008c*/ 	.word	0xffffffff


	//   ....[11]....
        /*0090*/ 	.word	0xffffffff


	//   ....[12]....
        /*0094*/ 	.word	0xffffffff


	//----- nvinfo : EIATTR_COOP_GROUP_INSTR_OFFSETS
	.align		4
.L_41:
        /*0098*/ 	.byte	0x04, 0x28
        /*009a*/ 	.short	(.L_43 - .L_42)


	//   ....[0]....
.L_42:
        /*009c*/ 	.word	0x00000090


	//   ....[1]....
        /*00a0*/ 	.word	0x00000500


	//   ....[2]....
        /*00a4*/ 	.word	0x000006e0


	//   ....[3]....
        /*00a8*/ 	.word	0x00000860


	//   ....[4]....
        /*00ac*/ 	.word	0x00000960


	//   ....[5]....
        /*00b0*/ 	.word	0x00000ab0


	//   ....[6]....
        /*00b4*/ 	.word	0x00000ca0


	//   ....[7]....
        /*00b8*/ 	.word	0x00004e30


	//   ....[8]....
        /*00bc*/ 	.word	0x00005bf0


	//   ....[9]....
        /*00c0*/ 	.word	0x00005e00


	//   ....[10]....
        /*00c4*/ 	.word	0x00005e30


	//   ....[11]....
        /*00c8*/ 	.word	0x000069a0


	//   ....[12]....
        /*00cc*/ 	.word	0x00006be0


	//----- nvinfo : EIATTR_VRC_CTA_INIT_COUNT
	.align		4
.L_43:
        /*00d0*/ 	.byte	0x02, 0x4a
        /*00d2*/ 	.byte	0x80
	.zero		1


	//----- nvinfo : EIATTR_SYSCALL_OFFSETS
	.align		4
        /*00d4*/ 	.byte	0x04, 0x46
        /*00d6*/ 	.short	(.L_45 - .L_44)


	//   ....[0]....
.L_44:
        /*00d8*/ 	.word	0x00008820


	//   ....[1]....
        /*00dc*/ 	.word	0x00008910


	//   ....[2]....
        /*00e0*/ 	.word	0x00009330


	//   ....[3]....
        /*00e4*/ 	.word	0x00009db0


	//----- nvinfo : EIATTR_MBARRIER_INSTR_OFFSETS
	.align		4
.L_45:
        /*00e8*/ 	.byte	0x04, 0x39
        /*00ea*/ 	.short	(.L_47 - .L_46)


	//   ....[0]....
.L_46:
        /*00ec*/ 	.word	0x00000610
        /*00f0*/ 	.word	0x000000ff
        /*00f4*/ 	.word	0x00000000
        /*00f8*/ 	.short	0x0100
        /*00fa*/ 	.byte	0x04
	.zero		1


	//   ....[1]....
        /*00fc*/ 	.word	0x00000620
        /*0100*/ 	.word	0x000000ff
        /*0104*/ 	.word	0x00000030
        /*0108*/ 	.short	0x0100
        /*010a*/ 	.byte	0x04
	.zero		1


	//   ....[2]....
        /*010c*/ 	.word	0x00000630
        /*0110*/ 	.word	0x000000ff
        /*0114*/ 	.word	0x00000008
        /*0118*/ 	.short	0x0100
        /*011a*/ 	.byte	0x04
	.zero		1


	//   ....[3]....
        /*011c*/ 	.word	0x00000640
        /*0120*/ 	.word	0x000000ff
        /*0124*/ 	.word	0x00000038
        /*0128*/ 	.short	0x0100
        /*012a*/ 	.byte	0x04
	.zero		1


	//   ....[4]....
        /*012c*/ 	.word	0x00000650
        /*0130*/ 	.word	0x000000ff
        /*0134*/ 	.word	0x00000010
        /*0138*/ 	.short	0x0100
        /*013a*/ 	.byte	0x04
	.zero		1


	//   ....[5]....
        /*013c*/ 	.word	0x00000660
        /*0140*/ 	.word	0x000000ff
        /*0144*/ 	.word	0x00000040
        /*0148*/ 	.short	0x0100
        /*014a*/ 	.byte	0x04
	.zero		1


	//   ....[6]....
        /*014c*/ 	.word	0x00000670
        /*0150*/ 	.word	0x000000ff
        /*0154*/ 	.word	0x00000018
        /*0158*/ 	.short	0x0100
        /*015a*/ 	.byte	0x04
	.zero		1


	//   ....[7]....
        /*015c*/ 	.word	0x00000680
        /*0160*/ 	.word	0x000000ff
        /*0164*/ 	.word	0x00000048
        /*0168*/ 	.short	0x0100
        /*016a*/ 	.byte	0x04
	.zero		1


	//   ....[8]....
        /*016c*/ 	.word	0x00000690
        /*0170*/ 	.word	0x000000ff
        /*0174*/ 	.word	0x00000020
        /*0178*/ 	.short	0x0100
        /*017a*/ 	.byte	0x04
	.zero		1


	//   ....[9]....
        /*017c*/ 	.word	0x000006a0
        /*0180*/ 	.word	0x000000ff
        /*0184*/ 	.word	0x00000050
        /*0188*/ 	.short	0x0100
        /*018a*/ 	.byte	0x04
	.zero		1


	//   ....[10]....
        /*018c*/ 	.word	0x000006b0
        /*0190*/ 	.word	0x000000ff
        /*0194*/ 	.word	0x00000028
        /*0198*/ 	.short	0x0100
        /*019a*/ 	.byte	0x04
	.zero		1


	//   ....[11]....
        /*019c*/ 	.word	0x000006c0
        /*01a0*/ 	.word	0x000000ff
        /*01a4*/ 	.word	0x00000058
        /*01a8*/ 	.short	0x0100
        /*01aa*/ 	.byte	0x04
	.zero		1


	//   ....[12]....
        /*01ac*/ 	.word	0x000007f0
        /*01b0*/ 	.word	0x000000ff
        /*01b4*/ 	.word	0x00000060
        /*01b8*/ 	.short	0x0100
        /*01ba*/ 	.byte	0x04
	.zero		1


	//   ....[13]....
        /*01bc*/ 	.word	0x00000800
        /*01c0*/ 	.word	0x000000ff
        /*01c4*/ 	.word	0x00000078
        /*01c8*/ 	.short	0x0100
        /*01ca*/ 	.byte	0x04
	.zero		1


	//   ....[14]....
        /*01cc*/ 	.word	0x00000810
        /*01d0*/ 	.word	0x000000ff
        /*01d4*/ 	.word	0x00000068
        /*01d8*/ 	.short	0x0100
        /*01da*/ 	.byte	0x04
	.zero		1


	//   ....[15]....
        /*01dc*/ 	.word	0x00000820
        /*01e0*/ 	.word	0x000000ff
        /*01e4*/ 	.word	0x00000080
        /*01e8*/ 	.short	0x0100
        /*01ea*/ 	.byte	0x04
	.zero		1


	//   ....[16]....
        /*01ec*/ 	.word	0x00000830
        /*01f0*/ 	.word	0x000000ff
        /*01f4*/ 	.word	0x00000070
        /*01f8*/ 	.short	0x0100
        /*01fa*/ 	.byte	0x04
	.zero		1


	//   ....[17]....
        /*01fc*/ 	.word	0x00000840
        /*0200*/ 	.word	0x000000ff
        /*0204*/ 	.word	0x00000088
        /*0208*/ 	.short	0x0100
        /*020a*/ 	.byte	0x04
	.zero		1


	//   ....[18]....
        /*020c*/ 	.word	0x00000930
        /*0210*/ 	.word	0x000000ff
        /*0214*/ 	.word	0x00000090
        /*0218*/ 	.short	0x0100
        /*021a*/ 	.byte	0x06
	.zero		1


	//   ....[19]....
        /*021c*/ 	.word	0x00000940
        /*0220*/ 	.word	0x000000ff
        /*0224*/ 	.word	0x00000098
        /*0228*/ 	.short	0x0100
        /*022a*/ 	.byte	0x06
	.zero		1


	//   ....[20]....
        /*022c*/ 	.word	0x00000a80
        /*0230*/ 	.word	0x000000ff
        /*0234*/ 	.word	0x000000a0
        /*0238*/ 	.short	0x0100
        /*023a*/ 	.byte	0x06
	.zero		1


	//   ....[21]....
        /*023c*/ 	.word	0x00000a90
        /*0240*/ 	.word	0x000000ff
        /*0244*/ 	.word	0x000000a8
        /*0248*/ 	.short	0x0100
        /*024a*/ 	.byte	0x06
	.zero		1


	//   ....[22]....
        /*024c*/ 	.word	0x00000bc0
        /*0250*/ 	.word	0x000000ff
        /*0254*/ 	.word	0x000000b0
        /*0258*/ 	.short	0x0100
        /*025a*/ 	.byte	0x04
	.zero		1


	//   ....[23]....
        /*025c*/ 	.word	0x00000bd0
        /*0260*/ 	.word	0x000000ff
        /*0264*/ 	.word	0x000000c0
        /*0268*/ 	.short	0x0100
        /*026a*/ 	.byte	0x04
	.zero		1


	//   ....[24]....
        /*026c*/ 	.word	0x00000be0
        /*0270*/ 	.word	0x000000ff
        /*0274*/ 	.word	0x000000b8
        /*0278*/ 	.short	0x0100
        /*027a*/ 	.byte	0x04
	.zero		1


	//   ....[25]....
        /*027c*/ 	.word	0x00000bf0
        /*0280*/ 	.word	0x000000ff
        /*0284*/ 	.word	0x000000c8
        /*0288*/ 	.short	0x0100
        /*028a*/ 	.byte	0x04
	.zero		1


	//   ....[26]....
        /*028c*/ 	.word	0x00001810
        /*0290*/ 	.word	0x000000ff
        /*0294*/ 	.word	0x00000030
        /*0298*/ 	.short	0x010a
        /*029a*/ 	.byte	0x04
	.zero		1


	//   ....[27]....
        /*029c*/ 	.word	0x00002310
        /*02a0*/ 	.word	0x000000ff
        /*02a4*/ 	.word	0x00000030
        /*02a8*/ 	.short	0x010a
        /*02aa*/ 	.byte	0x06
	.zero		1


	//   ....[28]....
        /*02ac*/ 	.word	0x000025f0
        /*02b0*/ 	.word	0x000000ff
        /*02b4*/ 	.word	0x00000030
        /*02b8*/ 	.short	0x010a
        /*02ba*/ 	.byte	0x09
	.zero		1


	//   ....[29]....
        /*02bc*/ 	.word	0x000032e0
        /*02c0*/ 	.word	0x000000ff
        /*02c4*/ 	.word	0x00000098
        /*02c8*/ 	.short	0x0101
        /*02ca*/ 	.byte	0x2e
	.zero		1


	//   ....[30]....
        /*02cc*/ 	.word	0x00003300
        /*02d0*/ 	.word	0x000000ff
        /*02d4*/ 	.word	0x00000030
        /*02d8*/ 	.short	0x010a
        /*02da*/ 	.byte	0x04
	.zero		1


	//   ....[31]....
        /*02dc*/ 	.word	0x00003dc0
        /*02e0*/ 	.word	0x000000ff
        /*02e4*/ 	.word	0x00000030
        /*02e8*/ 	.short	0x010a
        /*02ea*/ 	.byte	0x06
	.zero		1


	//   ....[32]....
        /*02ec*/ 	.word	0x000040c0
        /*02f0*/ 	.word	0x000000ff
        /*02f4*/ 	.word	0x00000030
        /*02f8*/ 	.short	0x010a
        /*02fa*/ 	.byte	0x0d
	.zero		1


	//   ....[33]....
        /*02fc*/ 	.word	0x00004e40
        /*0300*/ 	.word	0x000000ff
        /*0304*/ 	.word	0x000000a0
        /*0308*/ 	.short	0x010a
        /*030a*/ 	.byte	0x2e
	.zero		1


	//   ....[34]....
        /*030c*/ 	.word	0x00004f10
        /*0310*/ 	.word	0x000000ff
        /*0314*/ 	.word	0x00000000
        /*0318*/ 	.short	0x0101
        /*031a*/ 	.byte	0x04
	.zero		1


	//   ....[35]....
        /*031c*/ 	.word	0x00005580
        /*0320*/ 	.word	0x000000ff
        /*0324*/ 	.word	0x00000000
        /*0328*/ 	.short	0x010a
        /*032a*/ 	.byte	0x04
	.zero		1


	//   ....[36]....
        /*032c*/ 	.word	0x00005610
        /*0330*/ 	.word	0x000000ff
        /*0334*/ 	.word	0x00000000
        /*0338*/ 	.short	0x010a
        /*033a*/ 	.byte	0x05
	.zero		1


	//   ....[37]....
        /*033c*/ 	.word	0x000056a0
        /*0340*/ 	.word	0x000000ff
        /*0344*/ 	.word	0x00000000
        /*0348*/ 	.short	0x010a
        /*034a*/ 	.byte	0x05
	.zero		1


	//   ....[38]....
        /*034c*/ 	.word	0x00005730
        /*0350*/ 	.word	0x000000ff
        /*0354*/ 	.word	0x00000000
        /*0358*/ 	.short	0x010a
        /*035a*/ 	.byte	0x05
	.zero		1


	//   ....[39]....
        /*035c*/ 	.word	0x000057c0
        /*0360*/ 	.word	0x000000ff
        /*0364*/ 	.word	0x00000000
        /*0368*/ 	.short	0x010a
        /*036a*/ 	.byte	0x05
	.zero		1


	//   ....[40]....
        /*036c*/ 	.word	0x00005860
        /*0370*/ 	.word	0x00000000
        /*0374*/ 	.word	0x00000000
        /*0378*/ 	.short	0x010a
        /*037a*/ 	.byte	0xff
	.zero		1


	//   ....[41]....
        /*037c*/ 	.word	0x000059b0
        /*0380*/ 	.word	0x000000ff
        /*0384*/ 	.word	0x000000a8
        /*0388*/ 	.short	0x010a
        /*038a*/ 	.byte	0x04
	.zero		1


	//   ....[42]....
        /*038c*/ 	.word	0x00005a50
        /*0390*/ 	.word	0x000000ff
        /*0394*/ 	.word	0x000000a0
        /*0398*/ 	.short	0x010a
        /*039a*/ 	.byte	0x04
	.zero		1


	//   ....[43]....
        /*039c*/ 	.word	0x00005af0
        /*03a0*/ 	.word	0x000000ff
        /*03a4*/ 	.word	0x00000000
        /*03a8*/ 	.short	0x0101
        /*03aa*/ 	.byte	0x05
	.zero		1


	//   ....[44]....
        /*03ac*/ 	.word	0x00005b30
        /*03b0*/ 	.word	0x000000ff
        /*03b4*/ 	.word	0x000000a8
        /*03b8*/ 	.short	0x0106
        /*03ba*/ 	.byte	0x04
	.zero		1


	//   ....[45]....
        /*03bc*/ 	.word	0x00005b70
        /*03c0*/ 	.word	0x00000000
        /*03c4*/ 	.word	0x000000a8
        /*03c8*/ 	.short	0x010a
        /*03ca*/ 	.byte	0xff
	.zero		1


	//   ....[46]....
        /*03cc*/ 	.word	0x00006170
        /*03d0*/ 	.word	0x000000ff
        /*03d4*/ 	.word	0x000000a0
        /*03d8*/ 	.short	0x010a
        /*03da*/ 	.byte	0x17
	.zero		1


	//   ....[47]....
        /*03dc*/ 	.word	0x00006220
        /*03e0*/ 	.word	0x000000ff
        /*03e4*/ 	.word	0x00000000
        /*03e8*/ 	.short	0x0101
        /*03ea*/ 	.byte	0x1d
	.zero		1


	//   ....[48]....
        /*03ec*/ 	.word	0x00006230
        /*03f0*/ 	.word	0x000000ff
        /*03f4*/ 	.word	0x000000c0
        /*03f8*/ 	.short	0x010a
        /*03fa*/ 	.byte	0x1c
	.zero		1


	//   ....[49]....
        /*03fc*/ 	.word	0x000062d0
        /*0400*/ 	.word	0x000000ff
        /*0404*/ 	.word	0x00000000
        /*0408*/ 	.short	0x010a
        /*040a*/ 	.byte	0x04
	.zero		1


	//   ....[50]....
        /*040c*/ 	.word	0x00006330
        /*0410*/ 	.word	0x000000ff
        /*0414*/ 	.word	0x00000000
        /*0418*/ 	.short	0x010a
        /*041a*/ 	.byte	0x15
	.zero		1


	//   ....[51]....
        /*041c*/ 	.word	0x00006470
        /*0420*/ 	.word	0x000000ff
        /*0424*/ 	.word	0x00000000
        /*0428*/ 	.short	0x010a
        /*042a*/ 	.byte	0x05
	.zero		1


	//   ....[52]....
        /*042c*/ 	.word	0x000068f0
        /*0430*/ 	.word	0x000000ff
        /*0434*/ 	.word	0x00000000
        /*0438*/ 	.short	0x010a
        /*043a*/ 	.byte	0x04
	.zero		1


	//   ....[53]....
        /*043c*/ 	.word	0x00006980
        /*0440*/ 	.word	0x000000ff
        /*0444*/ 	.word	0x00000000
        /*0448*/ 	.short	0x010a
        /*044a*/ 	.byte	0x04
	.zero		1


	//   ....[54]....
        /*044c*/ 	.word	0x00006eb0
        /*0450*/ 	.word	0x000000ff
        /*0454*/ 	.word	0x000000a0
        /*0458*/ 	.short	0x010a
        /*045a*/ 	.byte	0x18
	.zero		1


	//   ....[55]....
        /*045c*/ 	.word	0x00006f50
        /*0460*/ 	.word	0x000000ff
        /*0464*/ 	.word	0x00000000
        /*0468*/ 	.short	0x0101
        /*046a*/ 	.byte	0x29
	.zero		1


	//   ....[56]....
        /*046c*/ 	.word	0x00007490
        /*0470*/ 	.word	0x000000ff
        /*0474*/ 	.word	0x00000098
        /*0478*/ 	.short	0x010a
        /*047a*/ 	.byte	0x18
	.zero		1


	//   ....[57]....
        /*047c*/ 	.word	0x00007680
        /*0480*/ 	.word	0x000000ff
        /*0484*/ 	.word	0x00000078
        /*0488*/ 	.short	0x010a
        /*048a*/ 	.byte	0x04
	.zero		1


	//   ....[58]....
        /*048c*/ 	.word	0x00007930
        /*0490*/ 	.word	0x000000ff
        /*0494*/ 	.word	0x00000060
        /*0498*/ 	.short	0x010b
        /*049a*/ 	.byte	0x04
	.zero		1


	//   ....[59]....
        /*049c*/ 	.word	0x00007940
        /*04a0*/ 	.word	0x000000ff
        /*04a4*/ 	.word	0x00000000
        /*04a8*/ 	.short	0x0101
        /*04aa*/ 	.byte	0x07
	.zero		1


	//   ....[60]....
        /*04ac*/ 	.word	0x00007950
        /*04b0*/ 	.word	0x000000ff
        /*04b4*/ 	.word	0x00000078
        /*04b8*/ 	.short	0x010a
        /*04ba*/ 	.byte	0x05
	.zero		1


	//   ....[61]....
        /*04bc*/ 	.word	0x00007b60
        /*04c0*/ 	.word	0x000000ff
        /*04c4*/ 	.word	0x00000060
        /*04c8*/ 	.short	0x010b
        /*04ca*/ 	.byte	0x05
	.zero		1


	//   ....[62]....
        /*04cc*/ 	.word	0x00007b70
        /*04d0*/ 	.word	0x000000ff
        /*04d4*/ 	.word	0x00000000
        /*04d8*/ 	.short	0x0101
        /*04da*/ 	.byte	0x04
	.zero		1


	//   ....[63]....
        /*04dc*/ 	.word	0x00007bc0
        /*04e0*/ 	.word	0x000000ff
        /*04e4*/ 	.word	0x00000000
        /*04e8*/ 	.short	0x010a
        /*04ea*/ 	.byte	0x04
	.zero		1


	//   ....[64]....
        /*04ec*/ 	.word	0x00007c50
        /*04f0*/ 	.word	0x000000ff
        /*04f4*/ 	.word	0x00000000
        /*04f8*/ 	.short	0x010a
        /*04fa*/ 	.byte	0x05
	.zero		1


	//   ....[65]....
        /*04fc*/ 	.word	0x00007cf0
        /*0500*/ 	.word	0x00000000
        /*0504*/ 	.word	0x00000000
        /*0508*/ 	.short	0x010a
        /*050a*/ 	.byte	0xff
	.zero		1


	//   ....[66]....
        /*050c*/ 	.word	0x000080a0
        /*0510*/ 	.word	0x000000ff
        /*0514*/ 	.word	0x000000a0
        /*0518*/ 	.short	0x010a
        /*051a*/ 	.byte	0x2d
	.zero		1


	//   ....[67]....
        /*051c*/ 	.word	0x00008170
        /*0520*/ 	.word	0x000000ff
        /*0524*/ 	.word	0x00000000
        /*0528*/ 	.short	0x0101
        /*052a*/ 	.byte	0x04
	.zero		1


	//   ....[68]....
        /*052c*/ 	.word	0x00008e00
        /*0530*/ 	.word	0x00000003
        /*0534*/ 	.word	0x00000060
        /*0538*/ 	.short	0x010a
        /*053a*/ 	.byte	0xff
	.zero		1


	//   ....[69]....
        /*053c*/ 	.word	0x00008f00
        /*0540*/ 	.word	0x0000004f
        /*0544*/ 	.word	0x000000b0
        /*0548*/ 	.short	0x010a
        /*054a*/ 	.byte	0xff
	.zero		1


	//   ....[70]....
        /*054c*/ 	.word	0x00008fe0
        /*0550*/ 	.word	0x00000003
        /*0554*/ 	.word	0x00000060
        /*0558*/ 	.short	0x010a
        /*055a*/ 	.byte	0xff
	.zero		1


	//   ....[71]....
        /*055c*/ 	.word	0x00009210
        /*0560*/ 	.word	0x0000004f
        /*0564*/ 	.word	0x000000b0
        /*0568*/ 	.short	0x010a
        /*056a*/ 	.byte	0xff
	.zero		1


	//   ....[72]....
        /*056c*/ 	.word	0x00009ad0
        /*0570*/ 	.word	0x00000000
        /*0574*/ 	.word	0x00000000
        /*0578*/ 	.short	0x0101
        /*057a*/ 	.byte	0xff
	.zero		1


	//   ....[73]....
        /*057c*/ 	.word	0x00009ae0
        /*0580*/ 	.word	0x00000003
        /*0584*/ 	.word	0x00000060
        /*0588*/ 	.short	0x010a
        /*058a*/ 	.byte	0xff
	.zero		1


	//   ....[74]....
        /*058c*/ 	.word	0x00009bb0
        /*0590*/ 	.word	0x00000003
        /*0594*/ 	.word	0x00000060
        /*0598*/ 	.short	0x010a
        /*059a*/ 	.byte	0xff
	.zero		1


	//   ....[75]....
        /*059c*/ 	.word	0x0000a1e0
        /*05a0*/ 	.word	0x000000ff
        /*05a4*/ 	.word	0x00000000
        /*05a8*/ 	.short	0x0101
        /*05aa*/ 	.byte	0x04
	.zero		1


	//   ....[76]....
        /*05ac*/ 	.word	0x0000a5c0
        /*05b0*/ 	.word	0x00000002
        /*05b4*/ 	.word	0x00000000
        /*05b8*/ 	.short	0x0101
        /*05ba*/ 	.byte	0xff
	.zero		1


	//   ....[77]....
        /*05bc*/ 	.word	0x0000a840
        /*05c0*/ 	.word	0x000000ff
        /*05c4*/ 	.word	0x00000000
        /*05c8*/ 	.short	0x0101
        /*05ca*/ 	.byte	0x04
	.zero		1


	//   ....[78]....
        /*05cc*/ 	.word	0x0000a890
        /*05d0*/ 	.word	0x0000001a
        /*05d4*/ 	.word	0x00000030
        /*05d8*/ 	.short	0x010a
        /*05da*/ 	.byte	0xff
	.zero		1


	//   ....[79]....
        /*05dc*/ 	.word	0x0000a910
        /*05e0*/ 	.word	0x00000025
        /*05e4*/ 	.word	0x00000030
        /*05e8*/ 	.short	0x010a
        /*05ea*/ 	.byte	0xff
	.zero		1


	//   ....[80]....
        /*05ec*/ 	.word	0x0000a970
        /*05f0*/ 	.word	0x00000000
        /*05f4*/ 	.word	0x000000a0
        /*05f8*/ 	.short	0x010a
        /*05fa*/ 	.byte	0xff
	.zero		1


	//   ....[81]....
        /*05fc*/ 	.word	0x0000a9d0
        /*0600*/ 	.word	0x00000000
        /*0604*/ 	.word	0x00000000
        /*0608*/ 	.short	0x010a
        /*060a*/ 	.byte	0xff
	.zero		1


	//   ....[82]....
        /*060c*/ 	.word	0x0000aa30
        /*0610*/ 	.word	0x00000000
        /*0614*/ 	.word	0x00000000
        /*0618*/ 	.short	0x010a
        /*061a*/ 	.byte	0xff
	.zero		1


	//   ....[83]....
        /*061c*/ 	.word	0x0000aa90
        /*0620*/ 	.word	0x00000000
        /*0624*/ 	.word	0x00000000
        /*0628*/ 	.short	0x010a
        /*062a*/ 	.byte	0xff
	.zero		1


	//   ....[84]....
        /*062c*/ 	.word	0x0000aaf0
        /*0630*/ 	.word	0x00000000
        /*0634*/ 	.word	0x00000000
        /*0638*/ 	.short	0x010a
        /*063a*/ 	.byte	0xff
	.zero		1


	//   ....[85]....
        /*063c*/ 	.word	0x0000ab50
        /*0640*/ 	.word	0x00000000
        /*0644*/ 	.word	0x00000000
        /*0648*/ 	.short	0x010a
        /*064a*/ 	.byte	0xff
	.zero		1


	//   ....[86]....
        /*064c*/ 	.word	0x0000abb0
        /*0650*/ 	.word	0x00000004
        /*0654*/ 	.word	0x000000a8
        /*0658*/ 	.short	0x010a
        /*065a*/ 	.byte	0xff
	.zero		1


	//   ....[87]....
        /*065c*/ 	.word	0x0000ac10
        /*0660*/ 	.word	0x00000004
        /*0664*/ 	.word	0x000000a0
        /*0668*/ 	.short	0x010a
        /*066a*/ 	.byte	0xff
	.zero		1


	//   ....[88]....
        /*066c*/ 	.word	0x0000ac70
        /*0670*/ 	.word	0x00000002
        /*0674*/ 	.word	0x000000a0
        /*0678*/ 	.short	0x010a
        /*067a*/ 	.byte	0xff
	.zero		1


	//   ....[89]....
        /*067c*/ 	.word	0x0000acd0
        /*0680*/ 	.word	0x00000005
        /*0684*/ 	.word	0x000000c0
        /*0688*/ 	.short	0x010a
        /*068a*/ 	.byte	0xff
	.zero		1


	//   ....[90]....
        /*068c*/ 	.word	0x0000ad30
        /*0690*/ 	.word	0x00000002
        /*0694*/ 	.word	0x00000000
        /*0698*/ 	.short	0x010a
        /*069a*/ 	.byte	0xff
	.zero		1


	//   ....[91]....
        /*069c*/ 	.word	0x0000ad90
        /*06a0*/ 	.word	0x00000002
        /*06a4*/ 	.word	0x00000000
        /*06a8*/ 	.short	0x010a
        /*06aa*/ 	.byte	0xff
	.zero		1


	//   ....[92]....
        /*06ac*/ 	.word	0x0000adf0
        /*06b0*/ 	.word	0x00000002
        /*06b4*/ 	.word	0x00000000
        /*06b8*/ 	.short	0x010a
        /*06ba*/ 	.byte	0xff
	.zero		1


	//   ....[93]....
        /*06bc*/ 	.word	0x0000ae50
        /*06c0*/ 	.word	0x00000000
        /*06c4*/ 	.word	0x000000a0
        /*06c8*/ 	.short	0x010a
        /*06ca*/ 	.byte	0xff
	.zero		1


	//   ....[94]....
        /*06cc*/ 	.word	0x0000aeb0
        /*06d0*/ 	.word	0x00000000
        /*06d4*/ 	.word	0x00000098
        /*06d8*/ 	.short	0x010a
        /*06da*/ 	.byte	0xff
	.zero		1


	//   ....[95]....
        /*06dc*/ 	.word	0x0000af10
        /*06e0*/ 	.word	0x00000000
        /*06e4*/ 	.word	0x00000078
        /*06e8*/ 	.short	0x010a
        /*06ea*/ 	.byte	0xff
	.zero		1


	//   ....[96]....
        /*06ec*/ 	.word	0x0000af70
        /*06f0*/ 	.word	0x00000005
        /*06f4*/ 	.word	0x00000078
        /*06f8*/ 	.short	0x010a
        /*06fa*/ 	.byte	0xff
	.zero		1


	//   ....[97]....
        /*06fc*/ 	.word	0x0000afd0
        /*0700*/ 	.word	0x00000000
        /*0704*/ 	.word	0x00000000
        /*0708*/ 	.short	0x010a
        /*070a*/ 	.byte	0xff
	.zero		1


	//   ....[98]....
        /*070c*/ 	.word	0x0000b030
        /*0710*/ 	.word	0x00000000
        /*0714*/ 	.word	0x00000000
        /*0718*/ 	.short	0x010a
        /*071a*/ 	.byte	0xff
	.zero		1


	//   ....[99]....
        /*071c*/ 	.word	0x0000b090
        /*0720*/ 	.word	0x00000000
        /*0724*/ 	.word	0x000000a0
        /*0728*/ 	.short	0x010a
        /*072a*/ 	.byte	0xff
	.zero		1


	//   ....[100]....
        /*072c*/ 	.word	0x0000b0e0
        /*0730*/ 	.word	0x00000003
        /*0734*/ 	.word	0x00000060
        /*0738*/ 	.short	0x010a
        /*073a*/ 	.byte	0xff
	.zero		1


	//   ....[101]....
        /*073c*/ 	.word	0x0000b130
        /*0740*/ 	.word	0x0000004f
        /*0744*/ 	.word	0x000000b0
        /*0748*/ 	.short	0x010a
        /*074a*/ 	.byte	0xff
	.zero		1


	//   ....[102]....
        /*074c*/ 	.word	0x0000b180
        /*0750*/ 	.word	0x00000003
        /*0754*/ 	.word	0x00000060
        /*0758*/ 	.short	0x010a
        /*075a*/ 	.byte	0xff
	.zero		1


	//----- nvinfo : EIATTR_NUM_MBARRIERS
	.align		4
.L_47:
        /*075c*/ 	.byte	0x03, 0x38
        /*075e*/ 	.short	0x001a


	//----- nvinfo : EIATTR_EXIT_INSTR_OFFSETS
	.align		4
        /*0760*/ 	.byte	0x04, 0x1c
        /*0762*/ 	.short	(.L_49 - .L_48)


	//   ....[0]....
.L_48:
        /*0764*/ 	.word	0x00005890


	//   ....[1]....
        /*0768*/ 	.word	0x00005b40


	//   ....[2]....
        /*076c*/ 	.word	0x00005ba0


	//   ....[3]....
        /*0770*/ 	.word	0x00006bf0


	//   ....[4]....
        /*0774*/ 	.word	0x00007d20


	//   ....[5]....
        /*0778*/ 	.word	0x00007d60


	//   ....[6]....
        /*077c*/ 	.word	0x0000a720


	//   ....[7]....
        /*0780*/ 	.word	0x0000a7a0


	//   ....[8]....
        /*0784*/ 	.word	0x0000a7d0


	//   ....[9]....
        /*0788*/ 	.word	0x0000a850


	//----- nvinfo : EIATTR_MAX_THREADS
	.align		4
.L_49:
        /*078c*/ 	.byte	0x04, 0x05
        /*078e*/ 	.short	(.L_51 - .L_50)
.L_50:
        /*0790*/ 	.word	0x00000100
        /*0794*/ 	.word	0x00000001
        /*0798*/ 	.word	0x00000001


	//----- nvinfo : EIATTR_CRS_STACK_SIZE
	.align		4
.L_51:
        /*079c*/ 	.byte	0x04, 0x1e
        /*079e*/ 	.short	(.L_53 - .L_52)
.L_52:
        /*07a0*/ 	.word	0x00000000


	//----- nvinfo : EIATTR_CBANK_PARAM_SIZE
	.align		4
.L_53:
        /*07a4*/ 	.byte	0x03, 0x19
        /*07a6*/ 	.short	0x0800


	//----- nvinfo : EIATTR_PARAM_CBANK
	.align		4
        /*07a8*/ 	.byte	0x04, 0x0a
        /*07aa*/ 	.short	(.L_55 - .L_54)
	.align		4
.L_54:
        /*07ac*/ 	.word	index@(.nv.constant0._ZN7cutlass13device_kernelINS_4conv6kernel13ConvUniversalINS1_16ConvProblemShapeILNS1_8OperatorE0ELi2EEENS1_10collective14CollectiveConvINS1_47MainloopSm100TmaUmmaWarpSpecializedImplicitGemmILS5_0ELi6ELi2ELi1ELi2EN4cute5tupleIJNSA_1CILi2EEENSC_ILi1EEESE_EEEEENSB_IJNSC_ILi64EEESH_NSB_IJSH_EEEEEENS_10tfloat32_tESK_NSA_8TiledMMAINSA_8MMA_AtomIJNSA_17SM100_MMA_TF32_SSISK_SK_fLi64ELi64ELNSA_4UMMA5MajorE0ELSP_0ELNSO_7ScaleInE0ELSQ_0EEEEEENSA_6LayoutINSB_IJSE_SE_SE_EEENSB_IJNSC_ILi0EEESV_SV_EEEEENSB_IJNSA_10UnderscoreESY_SY_EEEEENS7_6detail27Sm100ImplicitGemmTileTraitsINSA_20SM90_TMA_LOAD_IM2COLENSA_14ComposedLayoutINSA_7SwizzleILi3ELi4ELi3EEENSA_18smem_ptr_flag_bitsILi32EEENST_INSB_IJNSC_ILi8EEENSC_ILi32EEEEEENSB_IJS1A_SE_EEEEEEEvEENS12_INSA_23SM90_TMA_LOAD_MULTICASTES1E_vEEEENS_8epilogue10collective18CollectiveEpilogueINS1J_23Sm100TmaWarpSpecializedILi3ELi2ELi16ELb1ELb0EEEJSJ_NSB_IJNST_ISH_SE_EENST_IS1A_SE_EEEEESK_NSB_IJNSB_IJlllEEESE_SV_EEESK_S1S_NS1J_6fusion15FusionCallbacksIS1N_NS1T_17LinearCombinationISK_fSK_fLNS_15FloatRoundStyleE2EEESJ_S1Q_JEEENSA_5SM1004TMEM4LOAD26SM100_TMEM_LOAD_16dp128b8xES13_S1E_NSA_17SM75_U32x4_LDSM_NENSA_21SM90_TMA_STORE_IM2COLES1E_NSA_17SM90_U32x4_STSM_NENSA_39AutoVectorizingCopyWithAssumedAlignmentILi128EEEEEEvvEEEEvNT_6ParamsE)
        /*07b0*/ 	.short	0x0380
        /*07b2*/ 	.short	0x0800


	//----- nvinfo : EIATTR_SW_WAR
	.align		4
.L_55:
        /*07b4*/ 	.byte	0x04, 0x36
        /*07b6*/ 	.short	(.L_57 - .L_56)
.L_56:
        /*07b8*/ 	.word	0x00000008
.L_57:


//--------------------- .nv.callgraph             --------------------------
	.section	.nv.callgraph,"",@"SHT_CUDA_CALLGRAPH"
	.align	4
	.sectionentsize	8
	.align		4
        /*0000*/ 	.word	0x00000000
	.align		4
        /*0004*/ 	.word	0xffffffff
	.align		4
        /*0008*/ 	.word	index@(_ZN7cutlass13device_kernelINS_4conv6kernel13ConvUniversalINS1_16ConvProblemShapeILNS1_8OperatorE0ELi2EEENS1_10collective14CollectiveConvINS1_47MainloopSm100TmaUmmaWarpSpecializedImplicitGemmILS5_0ELi6ELi2ELi1ELi2EN4cute5tupleIJNSA_1CILi2EEENSC_ILi1EEESE_EEEEENSB_IJNSC_ILi64EEESH_NSB_IJSH_EEEEEENS_10tfloat32_tESK_NSA_8TiledMMAINSA_8MMA_AtomIJNSA_17SM100_MMA_TF32_SSISK_SK_fLi64ELi64ELNSA_4UMMA5MajorE0ELSP_0ELNSO_7ScaleInE0ELSQ_0EEEEEENSA_6LayoutINSB_IJSE_SE_SE_EEENSB_IJNSC_ILi0EEESV_SV_EEEEENSB_IJNSA_10UnderscoreESY_SY_EEEEENS7_6detail27Sm100ImplicitGemmTileTraitsINSA_20SM90_TMA_LOAD_IM2COLENSA_14ComposedLayoutINSA_7SwizzleILi3ELi4ELi3EEENSA_18smem_ptr_flag_bitsILi32EEENST_INSB_IJNSC_ILi8EEENSC_ILi32EEEEEENSB_IJS1A_SE_EEEEEEEvEENS12_INSA_23SM90_TMA_LOAD_MULTICASTES1E_vEEEENS_8epilogue10collective18CollectiveEpilogueINS1J_23Sm100TmaWarpSpecializedILi3ELi2ELi16ELb1ELb0EEEJSJ_NSB_IJNST_ISH_SE_EENST_IS1A_SE_EEEEESK_NSB_IJNSB_IJlllEEESE_SV_EEESK_S1S_NS1J_6fusion15FusionCallbacksIS1N_NS1T_17LinearCombinationISK_fSK_fLNS_15FloatRoundStyleE2EEESJ_S1Q_JEEENSA_5SM1004TMEM4LOAD26SM100_TMEM_LOAD_16dp128b8xES13_S1E_NSA_17SM75_U32x4_LDSM_NENSA_21SM90_TMA_STORE_IM2COLES1E_NSA_17SM90_U32x4_STSM_NENSA_39AutoVectorizingCopyWithAssumedAlignmentILi128EEEEEEvvEEEEvNT_6ParamsE)
	.align		4
        /*000c*/ 	.word	index@(__assertfail)
	.align		4
        /*0010*/ 	.word	0x00000000
	.align		4
        /*0014*/ 	.word	0xfffffffe
	.align		4
        /*0018*/ 	.word	0x00000000
	.align		4
        /*001c*/ 	.word	0xfffffffd
	.align		4
        /*0020*/ 	.word	0x00000000
	.align		4
        /*0024*/ 	.word	0xfffffffc


//--------------------- .nv.constant4             --------------------------
	.section	.nv.constant4,"a",@progbits
	.align	8
	.align		8
.nv.constant4:
        /*0000*/ 	.dword	__assertfail
	.align		8
        /*0008*/ 	.dword	__unnamed_1
	.align		8
        /*0010*/ 	.dword	__unnamed_2
	.align		8
        /*0018*/ 	.dword	_ZN39_INTERNAL_67da1708_4_k_cu_53f46577_33104cuda3std3__45__cpo5beginE
	.align		8
        /*0020*/ 	.dword	_ZN39_INTERNAL_67da1708_4_k_cu_53f46577_33104cuda3std3__45__cpo3endE
	.align		8
        /*0028*/ 	.dword	_ZN39_INTERNAL_67da1708_4_k_cu_53f46577_33104cuda3std3__45__cpo6cbeginE
	.align		8
        /*0030*/ 	.dword	_ZN39_INTERNAL_67da1708_4_k_cu_53f46577_33104cuda3std3__45__cpo4cendE
	.align		8
        /*0038*/ 	.dword	_ZN39_INTERNAL_67da1708_4_k_cu_53f46577_33104cuda3std3__441_GLOBAL__N__67da1708_4_k_cu_53f46577_33106ignoreE
	.align		8
        /*0040*/ 	.dword	_ZN39_INTERNAL_67da1708_4_k_cu_53f46577_33104cuda3std3__419piecewise_constructE
	.align		8
        /*0048*/ 	.dword	_ZN39_INTERNAL_67da1708_4_k_cu_53f46577_33104cuda3std3__48in_placeE
	.align		8
        /*0050*/ 	.dword	_ZN39_INTERNAL_67da1708_4_k_cu_53f46577_33104cuda3std6ranges3__45__cpo4swapE
	.align		8
        /*0058*/ 	.dword	_ZN39_INTERNAL_67da1708_4_k_cu_53f46577_33104cuda3std6ranges3__45__cpo9iter_moveE
	.align		8
        /*0060*/ 	.dword	_ZN39_INTERNAL_67da1708_4_k_cu_53f46577_33104cute7productE
	.align		8
        /*0068*/ 	.dword	_ZN39_INTERNAL_67da1708_4_k_cu_53f46577_33104cute1_E
	.align		8
        /*0070*/ 	.dword	$str$27
	.align		8
        /*0078*/ 	.dword	$str$28
	.align		8
        /*0080*/ 	.dword	$str$29
	.align		8
        /*0088*/ 	.dword	$str$30


//--------------------- .text._ZN7cutlass13device_kernelINS_4conv6kernel13ConvUniversalINS1_16ConvProblemShapeILNS1_8OperatorE0ELi2EEENS1_10collective14CollectiveConvINS1_47MainloopSm100TmaUmmaWarpSpecializedImplicitGemmILS5_0ELi6ELi2ELi1ELi2EN4cute5tupleIJNSA_1CILi2EEENSC_ILi1EEESE_EEEEENSB_IJNSC_ILi64EEESH_NSB_IJSH_EEEEEENS_10tfloat32_tESK_NSA_8TiledMMAINSA_8MMA_AtomIJNSA_17SM100_MMA_TF32_SSISK_SK_fLi64ELi64ELNSA_4UMMA5MajorE0ELSP_0ELNSO_7ScaleInE0ELSQ_0EEEEEENSA_6LayoutINSB_IJSE_SE_SE_EEENSB_IJNSC_ILi0EEESV_SV_EEEEENSB_IJNSA_10UnderscoreESY_SY_EEEEENS7_6detail27Sm100ImplicitGemmTileTraitsINSA_20SM90_TMA_LOAD_IM2COLENSA_14ComposedLayoutINSA_7SwizzleILi3ELi4ELi3EEENSA_18smem_ptr_flag_bitsILi32EEENST_INSB_IJNSC_ILi8EEENSC_ILi32EEEEEENSB_IJS1A_SE_EEEEEEEvEENS12_INSA_23SM90_TMA_LOAD_MULTICASTES1E_vEEEENS_8epilogue10collective18CollectiveEpilogueINS1J_23Sm100TmaWarpSpecializedILi3ELi2ELi16ELb1ELb0EEEJSJ_NSB_IJNST_ISH_SE_EENST_IS1A_SE_EEEEESK_NSB_IJNSB_IJlllEEESE_SV_EEESK_S1S_NS1J_6fusion15FusionCallbacksIS1N_NS1T_17LinearCombinationISK_fSK_fLNS_15FloatRoundStyleE2EEESJ_S1Q_JEEENSA_5SM1004TMEM4LOAD26SM100_TMEM_LOAD_16dp128b8xES13_S1E_NSA_17SM75_U32x4_LDSM_NENSA_21SM90_TMA_STORE_IM2COLES1E_NSA_17SM90_U32x4_STSM_NENSA_39AutoVectorizingCopyWithAssumedAlignmentILi128EEEEEEvvEEEEvNT_6ParamsE --------------------------
	.section	.text._ZN7cutlass13device_kernelINS_4conv6kernel13ConvUniversalINS1_16ConvProblemShapeILNS1_8OperatorE0ELi2EEENS1_10collective14CollectiveConvINS1_47MainloopSm100TmaUmmaWarpSpecializedImplicitGemmILS5_0ELi6ELi2ELi1ELi2EN4cute5tupleIJNSA_1CILi2EEENSC_ILi1EEESE_EEEEENSB_IJNSC_ILi64EEESH_NSB_IJSH_EEEEEENS_10tfloat32_tESK_NSA_8TiledMMAINSA_8MMA_AtomIJNSA_17SM100_MMA_TF32_SSISK_SK_fLi64ELi64ELNSA_4UMMA5MajorE0ELSP_0ELNSO_7ScaleInE0ELSQ_0EEEEEENSA_6LayoutINSB_IJSE_SE_SE_EEENSB_IJNSC_ILi0EEESV_SV_EEEEENSB_IJNSA_10UnderscoreESY_SY_EEEEENS7_6detail27Sm100ImplicitGemmTileTraitsINSA_20SM90_TMA_LOAD_IM2COLENSA_14ComposedLayoutINSA_7SwizzleILi3ELi4ELi3EEENSA_18smem_ptr_flag_bitsILi32EEENST_INSB_IJNSC_ILi8EEENSC_ILi32EEEEEENSB_IJS1A_SE_EEEEEEEvEENS12_INSA_23SM90_TMA_LOAD_MULTICASTES1E_vEEEENS_8epilogue10collective18CollectiveEpilogueINS1J_23Sm100TmaWarpSpecializedILi3ELi2ELi16ELb1ELb0EEEJSJ_NSB_IJNST_ISH_SE_EENST_IS1A_SE_EEEEESK_NSB_IJNSB_IJlllEEESE_SV_EEESK_S1S_NS1J_6fusion15FusionCallbacksIS1N_NS1T_17LinearCombinationISK_fSK_fLNS_15FloatRoundStyleE2EEESJ_S1Q_JEEENSA_5SM1004TMEM4LOAD26SM100_TMEM_LOAD_16dp128b8xES13_S1E_NSA_17SM75_U32x4_LDSM_NENSA_21SM90_TMA_STORE_IM2COLES1E_NSA_17SM90_U32x4_STSM_NENSA_39AutoVectorizingCopyWithAssumedAlignmentILi128EEEEEEvvEEEEvNT_6ParamsE,"ax",@progbits
	.align	128
.text._ZN7cutlass13device_kernelINS_4conv6kernel13ConvUniversalINS1_16ConvProblemShapeILNS1_8OperatorE0ELi2EEENS1_10collective14CollectiveConvINS1_47MainloopSm100TmaUmmaWarpSpecializedImplicitGemmILS5_0ELi6ELi2ELi1ELi2EN4cute5tupleIJNSA_1CILi2EEENSC_ILi1EEESE_EEEEENSB_IJNSC_ILi64EEESH_NSB_IJSH_EEEEEENS_10tfloat32_tESK_NSA_8TiledMMAINSA_8MMA_AtomIJNSA_17SM100_MMA_TF32_SSISK_SK_fLi64ELi64ELNSA_4UMMA5MajorE0ELSP_0ELNSO_7ScaleInE0ELSQ_0EEEEEENSA_6LayoutINSB_IJSE_SE_SE_EEENSB_IJNSC_ILi0EEESV_SV_EEEEENSB_IJNSA_10UnderscoreESY_SY_EEEEENS7_6detail27Sm100ImplicitGemmTileTraitsINSA_20SM90_TMA_LOAD_IM2COLENSA_14ComposedLayoutINSA_7SwizzleILi3ELi4ELi3EEENSA_18smem_ptr_flag_bitsILi32EEENST_INSB_IJNSC_ILi8EEENSC_ILi32EEEEEENSB_IJS1A_SE_EEEEEEEvEENS12_INSA_23SM90_TMA_LOAD_MULTICASTES1E_vEEEENS_8epilogue10collective18CollectiveEpilogueINS1J_23Sm100TmaWarpSpecializedILi3ELi2ELi16ELb1ELb0EEEJSJ_NSB_IJNST_ISH_SE_EENST_IS1A_SE_EEEEESK_NSB_IJNSB_IJlllEEESE_SV_EEESK_S1S_NS1J_6fusion15FusionCallbacksIS1N_NS1T_17LinearCombinationISK_fSK_fLNS_15FloatRoundStyleE2EEESJ_S1Q_JEEENSA_5SM1004TMEM4LOAD26SM100_TMEM_LOAD_16dp128b8xES13_S1E_NSA_17SM75_U32x4_LDSM_NENSA_21SM90_TMA_STORE_IM2COLES1E_NSA_17SM90_U32x4_STSM_NENSA_39AutoVectorizingCopyWithAssumedAlignmentILi128EEEEEEvvEEEEvNT_6ParamsE:
        .type           _ZN7cutlass13device_kernelINS_4conv6kernel13ConvUniversalINS1_16ConvProblemShapeILNS1_8OperatorE0ELi2EEENS1_10collective14CollectiveConvINS1_47MainloopSm100TmaUmmaWarpSpecializedImplicitGemmILS5_0ELi6ELi2ELi1ELi2EN4cute5tupleIJNSA_1CILi2EEENSC_ILi1EEESE_EEEEENSB_IJNSC_ILi64EEESH_NSB_IJSH_EEEEEENS_10tfloat32_tESK_NSA_8TiledMMAINSA_8MMA_AtomIJNSA_17SM100_MMA_TF32_SSISK_SK_fLi64ELi64ELNSA_4UMMA5MajorE0ELSP_0ELNSO_7ScaleInE0ELSQ_0EEEEEENSA_6LayoutINSB_IJSE_SE_SE_EEENSB_IJNSC_ILi0EEESV_SV_EEEEENSB_IJNSA_10UnderscoreESY_SY_EEEEENS7_6detail27Sm100ImplicitGemmTileTraitsINSA_20SM90_TMA_LOAD_IM2COLENSA_14ComposedLayoutINSA_7SwizzleILi3ELi4ELi3EEENSA_18smem_ptr_flag_bitsILi32EEENST_INSB_IJNSC_ILi8EEENSC_ILi32EEEEEENSB_IJS1A_SE_EEEEEEEvEENS12_INSA_23SM90_TMA_LOAD_MULTICASTES1E_vEEEENS_8epilogue10collective18CollectiveEpilogueINS1J_23Sm100TmaWarpSpecializedILi3ELi2ELi16ELb1ELb0EEEJSJ_NSB_IJNST_ISH_SE_EENST_IS1A_SE_EEEEESK_NSB_IJNSB_IJlllEEESE_SV_EEESK_S1S_NS1J_6fusion15FusionCallbacksIS1N_NS1T_17LinearCombinationISK_fSK_fLNS_15FloatRoundStyleE2EEESJ_S1Q_JEEENSA_5SM1004TMEM4LOAD26SM100_TMEM_LOAD_16dp128b8xES13_S1E_NSA_17SM75_U32x4_LDSM_NENSA_21SM90_TMA_STORE_IM2COLES1E_NSA_17SM90_U32x4_STSM_NENSA_39AutoVectorizingCopyWithAssumedAlignmentILi128EEEEEEvvEEEEvNT_6ParamsE,@function
        .size           _ZN7cutlass13device_kernelINS_4conv6kernel13ConvUniversalINS1_16ConvProblemShapeILNS1_8OperatorE0ELi2EEENS1_10collective14CollectiveConvINS1_47MainloopSm100TmaUmmaWarpSpecializedImplicitGemmILS5_0ELi6ELi2ELi1ELi2EN4cute5tupleIJNSA_1CILi2EEENSC_ILi1EEESE_EEEEENSB_IJNSC_ILi64EEESH_NSB_IJSH_EEEEEENS_10tfloat32_tESK_NSA_8TiledMMAINSA_8MMA_AtomIJNSA_17SM100_MMA_TF32_SSISK_SK_fLi64ELi64ELNSA_4UMMA5MajorE0ELSP_0ELNSO_7ScaleInE0ELSQ_0EEEEEENSA_6LayoutINSB_IJSE_SE_SE_EEENSB_IJNSC_ILi0EEESV_SV_EEEEENSB_IJNSA_10UnderscoreESY_SY_EEEEENS7_6detail27Sm100ImplicitGemmTileTraitsINSA_20SM90_TMA_LOAD_IM2COLENSA_14ComposedLayoutINSA_7SwizzleILi3ELi4ELi3EEENSA_18smem_ptr_flag_bitsILi32EEENST_INSB_IJNSC_ILi8EEENSC_ILi32EEEEEENSB_IJS1A_SE_EEEEEEEvEENS12_INSA_23SM90_TMA_LOAD_MULTICASTES1E_vEEEENS_8epilogue10collective18CollectiveEpilogueINS1J_23Sm100TmaWarpSpecializedILi3ELi2ELi16ELb1ELb0EEEJSJ_NSB_IJNST_ISH_SE_EENST_IS1A_SE_EEEEESK_NSB_IJNSB_IJlllEEESE_SV_EEESK_S1S_NS1J_6fusion15FusionCallbacksIS1N_NS1T_17LinearCombinationISK_fSK_fLNS_15FloatRoundStyleE2EEESJ_S1Q_JEEENSA_5SM1004TMEM4LOAD26SM100_TMEM_LOAD_16dp128b8xES13_S1E_NSA_17SM75_U32x4_LDSM_NENSA_21SM90_TMA_STORE_IM2COLES1E_NSA_17SM90_U32x4_STSM_NENSA_39AutoVectorizingCopyWithAssumedAlignmentILi128EEEEEEvvEEEEvNT_6ParamsE,(.L_x_157 - _ZN7cutlass13device_kernelINS_4conv6kernel13ConvUniversalINS1_16ConvProblemShapeILNS1_8OperatorE0ELi2EEENS1_10collective14CollectiveConvINS1_47MainloopSm100TmaUmmaWarpSpecializedImplicitGemmILS5_0ELi6ELi2ELi1ELi2EN4cute5tupleIJNSA_1CILi2EEENSC_ILi1EEESE_EEEEENSB_IJNSC_ILi64EEESH_NSB_IJSH_EEEEEENS_10tfloat32_tESK_NSA_8TiledMMAINSA_8MMA_AtomIJNSA_17SM100_MMA_TF32_SSISK_SK_fLi64ELi64ELNSA_4UMMA5MajorE0ELSP_0ELNSO_7ScaleInE0ELSQ_0EEEEEENSA_6LayoutINSB_IJSE_SE_SE_EEENSB_IJNSC_ILi0EEESV_SV_EEEEENSB_IJNSA_10UnderscoreESY_SY_EEEEENS7_6detail27Sm100ImplicitGemmTileTraitsINSA_20SM90_TMA_LOAD_IM2COLENSA_14ComposedLayoutINSA_7SwizzleILi3ELi4ELi3EEENSA_18smem_ptr_flag_bitsILi32EEENST_INSB_IJNSC_ILi8EEENSC_ILi32EEEEEENSB_IJS1A_SE_EEEEEEEvEENS12_INSA_23SM90_TMA_LOAD_MULTICASTES1E_vEEEENS_8epilogue10collective18CollectiveEpilogueINS1J_23Sm100TmaWarpSpecializedILi3ELi2ELi16ELb1ELb0EEEJSJ_NSB_IJNST_ISH_SE_EENST_IS1A_SE_EEEEESK_NSB_IJNSB_IJlllEEESE_SV_EEESK_S1S_NS1J_6fusion15FusionCallbacksIS1N_NS1T_17LinearCombinationISK_fSK_fLNS_15FloatRoundStyleE2EEESJ_S1Q_JEEENSA_5SM1004TMEM4LOAD26SM100_TMEM_LOAD_16dp128b8xES13_S1E_NSA_17SM75_U32x4_LDSM_NENSA_21SM90_TMA_STORE_IM2COLES1E_NSA_17SM90_U32x4_STSM_NENSA_39AutoVectorizingCopyWithAssumedAlignmentILi128EEEEEEvvEEEEvNT_6ParamsE)
        .other          _ZN7cutlass13device_kernelINS_4conv6kernel13ConvUniversalINS1_16ConvProblemShapeILNS1_8OperatorE0ELi2EEENS1_10collective14CollectiveConvINS1_47MainloopSm100TmaUmmaWarpSpecializedImplicitGemmILS5_0ELi6ELi2ELi1ELi2EN4cute5tupleIJNSA_1CILi2EEENSC_ILi1EEESE_EEEEENSB_IJNSC_ILi64EEESH_NSB_IJSH_EEEEEENS_10tfloat32_tESK_NSA_8TiledMMAINSA_8MMA_AtomIJNSA_17SM100_MMA_TF32_SSISK_SK_fLi64ELi64ELNSA_4UMMA5MajorE0ELSP_0ELNSO_7ScaleInE0ELSQ_0EEEEEENSA_6LayoutINSB_IJSE_SE_SE_EEENSB_IJNSC_ILi0EEESV_SV_EEEEENSB_IJNSA_10UnderscoreESY_SY_EEEEENS7_6detail27Sm100ImplicitGemmTileTraitsINSA_20SM90_TMA_LOAD_IM2COLENSA_14ComposedLayoutINSA_7SwizzleILi3ELi4ELi3EEENSA_18smem_ptr_flag_bitsILi32EEENST_INSB_IJNSC_ILi8EEENSC_ILi32EEEEEENSB_IJS1A_SE_EEEEEEEvEENS12_INSA_23SM90_TMA_LOAD_MULTICASTES1E_vEEEENS_8epilogue10collective18CollectiveEpilogueINS1J_23Sm100TmaWarpSpecializedILi3ELi2ELi16ELb1ELb0EEEJSJ_NSB_IJNST_ISH_SE_EENST_IS1A_SE_EEEEESK_NSB_IJNSB_IJlllEEESE_SV_EEESK_S1S_NS1J_6fusion15FusionCallbacksIS1N_NS1T_17LinearCombinationISK_fSK_fLNS_15FloatRoundStyleE2EEESJ_S1Q_JEEENSA_5SM1004TMEM4LOAD26SM100_TMEM_LOAD_16dp128b8xES13_S1E_NSA_17SM75_U32x4_LDSM_NENSA_21SM90_TMA_STORE_IM2COLES1E_NSA_17SM90_U32x4_STSM_NENSA_39AutoVectorizingCopyWithAssumedAlignmentILi128EEEEEEvvEEEEvNT_6ParamsE,@"STO_CUDA_ENTRY STV_DEFAULT"
_ZN7cutlass13device_kernelINS_4conv6kernel13ConvUniversalINS1_16ConvProblemShapeILNS1_8OperatorE0ELi2EEENS1_10collective14CollectiveConvINS1_47MainloopSm100TmaUmmaWarpSpecializedImplicitGemmILS5_0ELi6ELi2ELi1ELi2EN4cute5tupleIJNSA_1CILi2EEENSC_ILi1EEESE_EEEEENSB_IJNSC_ILi64EEESH_NSB_IJSH_EEEEEENS_10tfloat32_tESK_NSA_8TiledMMAINSA_8MMA_AtomIJNSA_17SM100_MMA_TF32_SSISK_SK_fLi64ELi64ELNSA_4UMMA5MajorE0ELSP_0ELNSO_7ScaleInE0ELSQ_0EEEEEENSA_6LayoutINSB_IJSE_SE_SE_EEENSB_IJNSC_ILi0EEESV_SV_EEEEENSB_IJNSA_10UnderscoreESY_SY_EEEEENS7_6detail27Sm100ImplicitGemmTileTraitsINSA_20SM90_TMA_LOAD_IM2COLENSA_14ComposedLayoutINSA_7SwizzleILi3ELi4ELi3EEENSA_18smem_ptr_flag_bitsILi32EEENST_INSB_IJNSC_ILi8EEENSC_ILi32EEEEEENSB_IJS1A_SE_EEEEEEEvEENS12_INSA_23SM90_TMA_LOAD_MULTICASTES1E_vEEEENS_8epilogue10collective18CollectiveEpilogueINS1J_23Sm100TmaWarpSpecializedILi3ELi2ELi16ELb1ELb0EEEJSJ_NSB_IJNST_ISH_SE_EENST_IS1A_SE_EEEEESK_NSB_IJNSB_IJlllEEESE_SV_EEESK_S1S_NS1J_6fusion15FusionCallbacksIS1N_NS1T_17LinearCombinationISK_fSK_fLNS_15FloatRoundStyleE2EEESJ_S1Q_JEEENSA_5SM1004TMEM4LOAD26SM100_TMEM_LOAD_16dp128b8xES13_S1E_NSA_17SM75_U32x4_LDSM_NENSA_21SM90_TMA_STORE_IM2COLES1E_NSA_17SM90_U32x4_STSM_NENSA_39AutoVectorizingCopyWithAssumedAlignmentILi128EEEEEEvvEEEEvNT_6ParamsE:
[----:B------:R-:W1:Y:S01]  /*0000*/  LDC R1, c[0x0][0x37c] ;  /* 0x0000df00ff017b82 */ /* 0x000e620000000800 */
[----:B------:R-:W2:Y:S01]  /*0010*/  S2R R61, SR_TID.X ;  /* 0x00000000003d7919 */ /* 0x000ea20000002100 */
[----:B------:R-:W3:Y:S01]  /*0020*/  LDCU.64 UR8, c[0x0][0x890] ;  /* 0x00011200ff0877ac */ /* 0x000ee20008000a00 */
[----:B-1----:R-:W-:Y:S01]  /*0030*/  VIADD R1, R1, 0xfffffff8 ;  /* 0xfffffff801017836 */ /* 0x002fe20000000000 */
[----:B------:R-:W-:Y:S02]  /*0040*/  PRMT R62, RZ, 0x7610, R62 ;  /* 0x00007610ff3e7816 */ /* 0x000fe4000000003e */
[----:B------:R-:W-:Y:S01]  /*0050*/  ELECT P3, URZ, PT ;  /* 0x0000000000ff782f */ /* 0x000fe20003860000 */
[----:B---3--:R-:W-:-:S04]  /*0060*/  UISETP.NE.U32.AND UP0, UPT, UR8, URZ, UPT ;  /* 0x000000ff0800728c */ /* 0x008fc8000bf05070 */
[----:B------:R-:W-:Y:S01]  /*0070*/  UISETP.NE.AND.EX UP0, UPT, UR9, URZ, UPT, UP0 ;  /* 0x000000ff0900728c */ /* 0x000fe2000bf05300 */
[----:B--2---:R-:W-:-:S05]  /*0080*/  SHF.R.U32.HI R63, RZ, 0x5, R61 ;  /* 0x00000005ff3f7819 */ /* 0x004fca000001163d */
[----:B------:R-:W1:Y:S02]  /*0090*/  SHFL.IDX PT, R0, R63, RZ, 0x1f ;  /* 0x00001fff3f007589 */ /* 0x000e6400000e0000 */
[----:B-1----:R-:W-:Y:S01]  /*00a0*/  R2UR UR18, R0 ;  /* 0x00000000001272ca */ /* 0x002fe200000e0000 */
[----:B------:R-:W-:-:S14]  /*00b0*/  BRA.U UP0, `(.L_x_0) ;  /* 0x0000000100307547 */ /* 0x000fdc000b800000 */
[----:B------:R-:W1:Y:S02]  /*00c0*/  LDCU.64 UR4, c[0x0][0x888] ;  /* 0x00011100ff0477ac */ /* 0x000e640008000a00 */
[----:B-1----:R-:W-:-:S04]  /*00d0*/  UISETP.NE.U32.AND UP0, UPT, UR4, URZ, UPT ;  /* 0x000000ff0400728c */ /* 0x002fc8000bf05070 */
[----:B------:R-:W-:-:S09]  /*00e0*/  UISETP.NE.AND.EX UP0, UPT, UR5, URZ, UPT, UP0 ;  /* 0x000000ff0500728c */ /* 0x000fd2000bf05300 */
[----:B------:R-:W-:Y:S05]  /*00f0*/  BRA.U !UP0, `(.L_x_1) ;  /* 0x0000000108147547 */ /* 0x000fea000b800000 */
[----:B------:R-:W1:Y:S01]  /*0100*/  LDC.64 R2, c[0x0][0x888] ;  /* 0x00022200ff027b82 */ /* 0x000e620000000a00 */
[----:B------:R-:W1:Y:S02]  /*0110*/  LDCU.64 UR4, c[0x0][0x358] ;  /* 0x00006b00ff0477ac */ /* 0x000e640008000a00 */
[----:B-1----:R1:W5:Y:S01]  /*0120*/  LDG.E R27, desc[UR4][R2.64] ;  /* 0x00000004021b7981 */ /* 0x002362000c1e1900 */
[----:B------:R-:W-:Y:S01]  /*0130*/  HFMA2 R62, -RZ, RZ, 0, 5.9604644775390625e-08 ;  /* 0x00000001ff3e7431 */ /* 0x000fe200000001ff */
[----:B------:R-:W-:Y:S05]  /*0140*/  BRA `(.L_x_0) ;  /* 0x00000000000c7947 */ /* 0x000fea0003800000 */
.L_x_1:
[----:B------:R-:W1:Y:S01]  /*0150*/  LDCU UR4, c[0x0][0x880] ;  /* 0x00011000ff0477ac */ /* 0x000e620008000800 */
[----:B------:R-:W-:Y:S01]  /*0160*/  HFMA2 R62, -RZ, RZ, 0, 5.9604644775390625e-08 ;  /* 0x00000001ff3e7431 */ /* 0x000fe200000001ff */
[----:B-1----:R-:W-:-:S07]  /*0170*/  MOV R27, UR4 ;  /* 0x00000004001b7c02 */ /* 0x002fce0008000f00 */
.L_x_0:
[----:B------:R-:W2:Y:S02]  /*0180*/  LDCU.64 UR4, c[0x0][0x8b0] ;  /* 0x00011600ff0477ac */ /* 0x000ea40008000a00 */
[----:B--2---:R-:W-:-:S04]  /*0190*/  UISETP.NE.U32.AND UP0, UPT, UR4, URZ, UPT ;  /* 0x000000ff0400728c */ /* 0x004fc8000bf05070 */
[----:B------:R-:W-:-:S09]  /*01a0*/  UISETP.NE.AND.EX UP0, UPT, UR5, URZ, UPT, UP0 ;  /* 0x000000ff0500728c */ /* 0x000fd2000bf05300 */
[----:B------:R-:W-:Y:S05]  /*01b0*/  BRA.U UP0, `(.L_x_2) ;  /* 0x0000000100287547 */ /* 0x000fea000b800000 */
[----:B------:R-:W2:Y:S02]  /*01c0*/  LDCU.64 UR4, c[0x0][0x8a8] ;  /* 0x00011500ff0477ac */ /* 0x000ea40008000a00 */
[----:B--2---:R-:W-:-:S04]  /*01d0*/  UISETP.NE.U32.AND UP0, UPT, UR4, URZ, UPT ;  /* 0x000000ff0400728c */ /* 0x004fc8000bf05070 */
[----:B------:R-:W-:-:S09]  /*01e0*/  UISETP.NE.AND.EX UP0, UPT, UR5, URZ, UPT, UP0 ;  /* 0x000000ff0500728c */ /* 0x000fd2000bf05300 */
[----:B------:R-:W-:Y:S05]  /*01f0*/  BRA.U !UP0, `(.L_x_3) ;  /* 0x0000000108107547 */ /* 0x000fea000b800000 */
[----:B------:R-:W2:Y:S01]  /*0200*/  LDC.64 R24, c[0x0][0x8a8] ;  /* 0x00022a00ff187b82 */ /* 0x000ea20000000a00 */
[----:B------:R-:W2:Y:S02]  /*0210*/  LDCU.64 UR4, c[0x0][0x358] ;  /* 0x00006b00ff0477ac */ /* 0x000ea40008000a00 */
[----:B--2---:R2:W5:Y:S01]  /*0220*/  LDG.E R24, desc[UR4][R24.64] ;  /* 0x0000000418187981 */ /* 0x004562000c1e1900 */
[----:B------:R-:W-:Y:S05]  /*0230*/  BRA `(.L_x_2) ;  /* 0x0000000000087947 */ /* 0x000fea0003800000 */
.L_x_3:
[----:B------:R-:W2:Y:S02]  /*0240*/  LDCU UR4, c[0x0][0x8a0] ;  /* 0x00011400ff0477ac */ /* 0x000ea40008000800 */
[----:B--2---:R-:W-:Y:S02]  /*0250*/  MOV R24, UR4 ;  /* 0x0000000400187c02 */ /* 0x004fe40008000f00 */
.L_x_2:
[----:B------:R-:W-:Y:S01]  /*0260*/  IMAD.U32 R0, RZ, RZ, UR18 ;  /* 0x00000012ff007e24 */ /* 0x000fe2000f8e00ff */
[----:B------:R-:W-:Y:S04]  /*0270*/  BSSY.RECONVERGENT B0, `(.L_x_4) ;  /* 0x000000c000007945 */ /* 0x000fe80003800200 */
[C---:B------:R-:W-:Y:S02]  /*0280*/  ISETP.NE.OR P1, PT, R0.reuse, 0x1, !P3 ;  /* 0x000000010000780c */ /* 0x040fe40005f25670 */
[----:B------:R-:W-:-:S11]  /*0290*/  ISETP.NE.OR P0, PT, R0, 0x3, !P3 ;  /* 0x000000030000780c */ /* 0x000fd60005f05670 */
[----:B------:R-:W-:Y:S05]  /*02a0*/  @P1 BRA `(.L_x_5) ;  /* 0x0000000000201947 */ /* 0x000fea0003800000 */
[----:B------:R-:W3:Y:S02]  /*02b0*/  LDCU.64 UR4, c[0x0][0x348] ;  /* 0x00006900ff0477ac */ /* 0x000ee40008000a00 */
[----:B---3--:R-:W-:Y:S02]  /*02c0*/  UIADD3 UR6, UP1, UPT, UR4, 0x80, URZ ;  /* 0x0000008004067890 */ /* 0x008fe4000ff3e0ff */
[----:B------:R-:W-:Y:S02]  /*02d0*/  UIADD3 UR4, UP0, UPT, UR4, 0x180, URZ ;  /* 0x0000018004047890 */ /* 0x000fe4000ff1e0ff */
[----:B------:R-:W-:Y:S02]  /*02e0*/  UIADD3.X UR7, UPT, UPT, URZ, UR5, URZ, UP1, !UPT ;  /* 0x00000005ff077290 */ /* 0x000fe40008ffe4ff */
[----:B------:R-:W-:-:S07]  /*02f0*/  UIADD3.X UR5, UPT, UPT, URZ, UR5, URZ, UP0, !UPT ;  /* 0x00000005ff057290 */ /* 0x000fce00087fe4ff */
[----:B------:R3:W-:Y:S02]  /*0300*/  UTMACCTL.PF [UR6] ;  /* 0x00000000060079b9 */ /* 0x0007e40008040000 */
[----:B------:R3:W-:Y:S02]  /*0310*/  UTMACCTL.PF [UR4] ;  /* 0x00000000040079b9 */ /* 0x0007e40008040000 */
[----:B---3--:R-:W-:Y:S01]  /*0320*/  NOP ;  /* 0x0000000000007918 */ /* 0x008fe20000000000 */
.L_x_5:
[----:B------:R-:W-:Y:S05]  /*0330*/  BSYNC.RECONVERGENT B0 ;  /* 0x0000000000007941 */ /* 0x000fea0003800200 */
.L_x_4:
[----:B------:R-:W-:Y:S04]  /*0340*/  BSSY.RECONVERGENT B0, `(.L_x_6) ;  /* 0x000000a000007945 */ /* 0x000fe80003800200 */
        /* <DEDUP_REMOVED lines=9> */
.L_x_7:
[----:B------:R-:W-:Y:S05]  /*03e0*/  BSYNC.RECONVERGENT B0 ;  /* 0x0000000000007941 */ /* 0x000fea0003800200 */
.L_x_6:
[----:B------:R-:W3:Y:S01]  /*03f0*/  LDCU.64 UR4, c[0x0][0x888] ;  /* 0x00011100ff0477ac */ /* 0x000ee20008000a00 */
[----:B------:R-:W-:Y:S02]  /*0400*/  UISETP.EQ.U32.AND UP2, UPT, UR8, URZ, UPT ;  /* 0x000000ff0800728c */ /* 0x000fe4000bf42070 */
[----:B------:R-:W-:Y:S02]  /*0410*/  UPLOP3.LUT UP3, UPT, UPT, UPT, UPT, 0x80, 0x8 ;  /* 0x000000000008789c */ /* 0x000fe40003f6f070 */
[----:B---3--:R-:W-:-:S04]  /*0420*/  UISETP.NE.U32.AND UP0, UPT, UR4, URZ, UPT ;  /* 0x000000ff0400728c */ /* 0x008fc8000bf05070 */
[----:B------:R-:W-:-:S04]  /*0430*/  UISETP.NE.AND.EX UP1, UPT, UR5, URZ, UPT, UP0 ;  /* 0x000000ff0500728c */ /* 0x000fc8000bf25300 */
[----:B------:R-:W-:-:S04]  /*0440*/  UISETP.EQ.OR.EX UP4, UPT, UR9, URZ, !UP1, UP2 ;  /* 0x000000ff0900728c */ /* 0x000fc8000cf82720 */
[----:B------:R-:W-:-:S06]  /*0450*/  UP2UR UR4, UPR, URZ, 0x10 ;  /* 0x00000010ff047883 */ /* 0x000fcc0008000000 */
[----:B------:R-:W-:Y:S01]  /*0460*/  MOV R68, UR4 ;  /* 0x0000000400447c02 */ /* 0x000fe20008000f00 */
[----:B------:R-:W-:Y:S06]  /*0470*/  BRA.U !UP4, `(.L_x_8) ;  /* 0x000000010c207547 */ /* 0x000fec000b800000 */
[----:B------:R-:W-:Y:S01]  /*0480*/  UISETP.NE.U32.AND UP2, UPT, UR8, URZ, UPT ;  /* 0x000000ff0800728c */ /* 0x000fe2000bf45070 */
[----:B-----5:R-:W-:Y:S01]  /*0490*/  FSETP.NEU.AND P0, PT, R27, RZ, PT ;  /* 0x000000ff1b00720b */ /* 0x020fe20003f0d000 */
[----:B------:R-:W-:Y:S02]  /*04a0*/  USEL UR4, URZ, 0xffffffff, UP1 ;  /* 0xffffffffff047887 */ /* 0x000fe40008800000 */
[----:B------:R-:W-:-:S10]  /*04b0*/  UISETP.NE.AND.EX UP2, UPT, UR9, URZ, UPT, UP2 ;  /* 0x000000ff0900728c */ /* 0x000fd4000bf45320 */
[----:B------:R-:W-:Y:S01]  /*04c0*/  VOTEU.ANY UP0, P0 ;  /* 0x0000000000ff7886 */ /* 0x000fe20000000100 */
[----:B------:R-:W-:-:S04]  /*04d0*/  @!UP2 USEL UR4, URZ, 0xffffffff, UP0 ;  /* 0xffffffffff04a887 */ /* 0x000fc80008000000 */
[----:B------:R-:W-:-:S04]  /*04e0*/  ULOP3.LUT UR4, UR4, 0x1, URZ, 0xc0, !UPT ;  /* 0x0000000104047892 */ /* 0x000fc8000f8ec0ff */
[----:B------:R-:W-:-:S11]  /*04f0*/  UISETP.NE.U32.AND UP3, UPT, UR4, 0x1, UPT ;  /* 0x000000010400788c */ /* 0x000fd6000bf65070 */
.L_x_8:
[----:B-1----:R-:W1:Y:S01]  /*0500*/  SHFL.IDX PT, R2, R63, RZ, 0x1f ;  /* 0x00001fff3f027589 */ /* 0x002e6200000e0000 */
[----:B------:R-:W-:Y:S01]  /*0510*/  UISETP.NE.AND UP5, UPT, UR18, 0x2, UPT ;  /* 0x000000021200788c */ /* 0x000fe2000bfa5270 */
[----:B-1----:R-:W-:-:S13]  /*0520*/  ISETP.NE.AND P0, PT, R2, RZ, PT ;  /* 0x000000ff0200720c */ /* 0x002fda0003f05270 */
[----:B------:R-:W-:Y:S05]  /*0530*/  @P0 BRA `(.L_x_9) ;  /* 0x0000000000680947 */ /* 0x000fea0003800000 */
[----:B------:R-:W1:Y:S01]  /*0540*/  S2UR UR4, SR_CgaCtaId ;  /* 0x00000000000479c3 */ /* 0x000e620000008800 */
[----:B------:R-:W-:Y:S01]  /*0550*/  UMOV UR5, 0x400 ;  /* 0x0000040000057882 */ /* 0x000fe20000000000 */
[----:B------:R-:W-:Y:S01]  /*0560*/  UMOV UR8, 0x1 ;  /* 0x0000000100087882 */ /* 0x000fe20000000000 */
[----:B------:R-:W-:Y:S01]  /*0570*/  UMOV UR6, 0x2 ;  /* 0x0000000200067882 */ /* 0x000fe20000000000 */
[----:B------:R-:W-:-:S04]  /*0580*/  UIADD3 UR8, UPT, UPT, -UR8, 0x100000, URZ ;  /* 0x0010000008087890 */ /* 0x000fc8000fffe1ff */
[----:B------:R-:W-:Y:S02]  /*0590*/  USHF.L.U32 UR9, UR8, 0xb, URZ ;  /* 0x0000000b08097899 */ /* 0x000fe400080006ff */
[----:B------:R-:W-:Y:S02]  /*05a0*/  USHF.L.U32 UR8, UR8, 0x1, URZ ;  /* 0x0000000108087899 */ /* 0x000fe400080006ff */
[----:B------:R-:W-:-:S04]  /*05b0*/  UIADD3 UR6, UPT, UPT, -UR6, 0x100000, URZ ;  /* 0x0010000006067890 */ /* 0x000fc8000fffe1ff */
[----:B------:R-:W-:Y:S02]  /*05c0*/  USHF.L.U32 UR7, UR6, 0xb, URZ ;  /* 0x0000000b06077899 */ /* 0x000fe400080006ff */
[----:B------:R-:W-:Y:S01]  /*05d0*/  USHF.L.U32 UR6, UR6, 0x1, URZ ;  /* 0x0000000106067899 */ /* 0x000fe200080006ff */
[----:B------:R-:W-:Y:S01]  /*05e0*/  ELECT P0, URZ, PT ;  /* 0x0000000000ff782f */ /* 0x000fe20003800000 */
[----:B-1----:R-:W-:Y:S01]  /*05f0*/  ULEA UR4, UR4, UR5, 0x18 ;  /* 0x0000000504047291 */ /* 0x002fe2000f8ec0ff */
[----:B------:R-:W1:Y:S11]  /*0600*/  FENCE.VIEW.ASYNC.S ;  /* 0x00000000000073c6 */ /* 0x000e760000000000 */
[----:B-1----:R1:W3:Y:S01]  /*0610*/  SYNCS.EXCH.64 URZ, [UR4], UR8 ;  /* 0x0000000804ff75b2 */ /* 0x0022e20008000100 */
[----:B------:R1:W4:Y:S01]  /*0620*/  SYNCS.EXCH.64 URZ, [UR4+0x30], UR6 ;  /* 0x0000300604ff75b2 */ /* 0x0003220008000100 */
[----:B------:R1:W1:Y:S01]  /*0630*/  SYNCS.EXCH.64 URZ, [UR4+0x8], UR8 ;  /* 0x0000080804ff75b2 */ /* 0x0002620008000100 */
        /* <DEDUP_REMOVED lines=9> */
[----:B------:R-:W-:Y:S01]  /*06d0*/  NOP ;  /* 0x0000000000007918 */ /* 0x000fe20000000000 */
.L_x_9:
[----:B------:R-:W2:Y:S01]  /*06e0*/  SHFL.IDX PT, R2, R63, RZ, 0x1f ;  /* 0x00001fff3f027589 */ /* 0x000ea200000e0000 */
[----:B------:R-:W-:Y:S01]  /*06f0*/  NOP ;  /* 0x0000000000007918 */ /* 0x000fe20000000000 */
[----:B--2---:R-:W-:-:S13]  /*0700*/  ISETP.NE.AND P0, PT, R2, 0x1, PT ;  /* 0x000000010200780c */ /* 0x004fda0003f05270 */
[----:B------:R-:W-:Y:S05]  /*0710*/  @P0 BRA `(.L_x_10) ;  /* 0x0000000000500947 */ /* 0x000fea0003800000 */
[----:B-1----:R-:W1:Y:S01]  /*0720*/  S2UR UR4, SR_CgaCtaId ;  /* 0x00000000000479c3 */ /* 0x002e620000008800 */
        /* <DEDUP_REMOVED lines=12> */
[----:B-1----:R2:W1:Y:S01]  /*07f0*/  SYNCS.EXCH.64 URZ, [UR4+0x60], UR8 ;  /* 0x0000600804ff75b2 */ /* 0x0024620008000100 */
[----:B------:R2:W1:Y:S01]  /*0800*/  SYNCS.EXCH.64 URZ, [UR4+0x78], UR6 ;  /* 0x0000780604ff75b2 */ /* 0x0004620008000100 */
[----:B------:R2:W1:Y:S01]  /*0810*/  SYNCS.EXCH.64 URZ, [UR4+0x68], UR8 ;  /* 0x0000680804ff75b2 */ /* 0x0004620008000100 */
[----:B------:R2:W1:Y:S01]  /*0820*/  SYNCS.EXCH.64 URZ, [UR4+0x80], UR6 ;  /* 0x0000800604ff75b2 */ /* 0x0004620008000100 */
[----:B------:R2:W1:Y:S01]  /*0830*/  SYNCS.EXCH.64 URZ, [UR4+0x70], UR8 ;  /* 0x0000700804ff75b2 */ /* 0x0004620008000100 */
[----:B------:R2:W1:Y:S02]  /*0840*/  SYNCS.EXCH.64 URZ, [UR4+0x88], UR6 ;  /* 0x0000880604ff75b2 */ /* 0x0004640008000100 */
[----:B--2---:R-:W-:Y:S01]  /*0850*/  NOP ;  /* 0x0000000000007918 */ /* 0x004fe20000000000 */
.L_x_10:
[----:B------:R-:W2:Y:S01]  /*0860*/  SHFL.IDX PT, R2, R63, RZ, 0x1f ;  /* 0x00001fff3f027589 */ /* 0x000ea200000e0000 */
[----:B------:R-:W-:Y:S01]  /*0870*/  NOP ;  /* 0x0000000000007918 */ /* 0x000fe20000000000 */
[----:B--2---:R-:W-:-:S13]  /*0880*/  ISETP.NE.AND P0, PT, R2, 0x3, PT ;  /* 0x000000030200780c */ /* 0x004fda0003f05270 */
[----:B------:R-:W-:Y:S05]  /*0890*/  @P0 BRA `(.L_x_11) ;  /* 0x0000000000300947 */ /* 0x000fea0003800000 */
[----:B-1----:R-:W1:Y:S01]  /*08a0*/  S2UR UR4, SR_CgaCtaId ;  /* 0x00000000000479c3 */ /* 0x002e620000008800 */
[----:B------:R-:W-:Y:S01]  /*08b0*/  UMOV UR6, 0x400 ;  /* 0x0000040000067882 */ /* 0x000fe20000000000 */
[----:B------:R-:W-:Y:S01]  /*08c0*/  UMOV UR5, 0x20 ;  /* 0x0000002000057882 */ /* 0x000fe20000000000 */
[----:B------:R-:W-:Y:S01]  /*08d0*/  ELECT P0, URZ, PT ;  /* 0x0000000000ff782f */ /* 0x000fe20003800000 */
[----:B-1----:R-:W-:Y:S02]  /*08e0*/  ULEA UR6, UR4, UR6, 0x18 ;  /* 0x0000000604067291 */ /* 0x002fe4000f8ec0ff */
[----:B------:R-:W-:-:S04]  /*08f0*/  UIADD3 UR4, UPT, UPT, -UR5, 0x100000, URZ ;  /* 0x0010000005047890 */ /* 0x000fc8000fffe1ff */
[----:B------:R-:W-:Y:S02]  /*0900*/  USHF.L.U32 UR5, UR4, 0xb, URZ ;  /* 0x0000000b04057899 */ /* 0x000fe400080006ff */
[----:B------:R-:W-:Y:S01]  /*0910*/  USHF.L.U32 UR4, UR4, 0x1, URZ ;  /* 0x0000000104047899 */ /* 0x000fe200080006ff */
[----:B------:R-:W1:Y:S11]  /*0920*/  FENCE.VIEW.ASYNC.S ;  /* 0x00000000000073c6 */ /* 0x000e760000000000 */
[----:B-1----:R2:W1:Y:S01]  /*0930*/  SYNCS.EXCH.64 URZ, [UR6+0x90], UR4 ;  /* 0x0000900406ff75b2 */ /* 0x0024620008000100 */
[----:B------:R2:W1:Y:S02]  /*0940*/  SYNCS.EXCH.64 URZ, [UR6+0x98], UR4 ;  /* 0x0000980406ff75b2 */ /* 0x0004640008000100 */
[----:B--2---:R-:W-:Y:S01]  /*0950*/  NOP ;  /* 0x0000000000007918 */ /* 0x004fe20000000000 */
.L_x_11:
[----:B------:R-:W2:Y:S01]  /*0960*/  SHFL.IDX PT, R2, R63, RZ, 0x1f ;  /* 0x00001fff3f027589 */ /* 0x000ea200000e0000 */
[----:B------:R-:W-:Y:S01]  /*0970*/  NOP ;  /* 0x0000000000007918 */ /* 0x000fe20000000000 */
[----:B--2---:R-:W-:-:S13]  /*0980*/  ISETP.NE.AND P0, PT, R2, 0x4, PT ;  /* 0x000000040200780c */ /* 0x004fda0003f05270 */
[----:B------:R-:W-:Y:S05]  /*0990*/  @P0 BRA `(.L_x_12) ;  /* 0x0000000000440947 */ /* 0x000fea0003800000 */
[----:B-1----:R-:W1:Y:S01]  /*09a0*/  S2UR UR6, SR_CgaCtaId ;  /* 0x00000000000679c3 */ /* 0x002e620000008800 */
[----:B------:R-:W-:Y:S01]  /*09b0*/  UMOV UR4, 0x1e0 ;  /* 0x000001e000047882 */ /* 0x000fe20000000000 */
[----:B------:R-:W-:Y:S01]  /*09c0*/  UMOV UR5, 0x400 ;  /* 0x0000040000057882 */ /* 0x000fe20000000000 */
[----:B------:R-:W-:Y:S01]  /*09d0*/  USEL UR4, UR4, 0x1a0, UP3 ;  /* 0x000001a004047887 */ /* 0x000fe20009800000 */
[----:B------:R-:W-:Y:S01]  /*09e0*/  UMOV UR8, 0x1 ;  /* 0x0000000100087882 */ /* 0x000fe20000000000 */
[----:B------:R-:W-:Y:S01]  /*09f0*/  ELECT P0, URZ, PT ;  /* 0x0000000000ff782f */ /* 0x000fe20003800000 */
[----:B------:R-:W-:-:S04]  /*0a00*/  UIADD3 UR8, UPT, UPT, -UR8, 0x100000, URZ ;  /* 0x0010000008087890 */ /* 0x000fc8000fffe1ff */
[----:B------:R-:W-:Y:S02]  /*0a10*/  USHF.L.U32 UR9, UR8, 0xb, URZ ;  /* 0x0000000b08097899 */ /* 0x000fe400080006ff */
[----:B------:R-:W-:Y:S02]  /*0a20*/  USHF.L.U32 UR8, UR8, 0x1, URZ ;  /* 0x0000000108087899 */ /* 0x000fe400080006ff */
[----:B-1----:R-:W-:Y:S02]  /*0a30*/  ULEA UR6, UR6, UR5, 0x18 ;  /* 0x0000000506067291 */ /* 0x002fe4000f8ec0ff */
[----:B------:R-:W-:-:S04]  /*0a40*/  UIADD3 UR4, UPT, UPT, -UR4, 0x100000, URZ ;  /* 0x0010000004047890 */ /* 0x000fc8000fffe1ff */
[----:B------:R-:W-:Y:S02]  /*0a50*/  USHF.L.U32 UR5, UR4, 0xb, URZ ;  /* 0x0000000b04057899 */ /* 0x000fe400080006ff */
[----:B------:R-:W-:Y:S01]  /*0a60*/  USHF.L.U32 UR4, UR4, 0x1, URZ ;  /* 0x0000000104047899 */ /* 0x000fe200080006ff */
[----:B------:R-:W1:Y:S03]  /*0a70*/  FENCE.VIEW.ASYNC.S ;  /* 0x00000000000073c6 */ /* 0x000e660000000000 */
[----:B-1----:R2:W1:Y:S08]  /*0a80*/  SYNCS.EXCH.64 URZ, [UR6+0xa0], UR8 ;  /* 0x0000a00806ff75b2 */ /* 0x0024700008000100 */
[----:B------:R2:W1:Y:S02]  /*0a90*/  SYNCS.EXCH.64 URZ, [UR6+0xa8], UR4 ;  /* 0x0000a80406ff75b2 */ /* 0x0004640008000100 */
[----:B--2---:R-:W-:Y:S01]  /*0aa0*/  NOP ;  /* 0x0000000000007918 */ /* 0x004fe20000000000 */
.L_x_12:
[----:B------:R-:W2:Y:S01]  /*0ab0*/  SHFL.IDX PT, R2, R63, RZ, 0x1f ;  /* 0x00001fff3f027589 */ /* 0x000ea200000e0000 */
[----:B------:R-:W-:Y:S01]  /*0ac0*/  NOP ;  /* 0x0000000000007918 */ /* 0x000fe20000000000 */
[----:B--2---:R-:W-:-:S13]  /*0ad0*/  ISETP.NE.AND P0, PT, R2, 0x5, PT ;  /* 0x000000050200780c */ /* 0x004fda0003f05270 */
[----:B------:R-:W-:Y:S05]  /*0ae0*/  @P0 BRA `(.L_x_13) ;  /* 0x0000000000480947 */ /* 0x000fea0003800000 */
[----:B------:R-:W2:Y:S01]  /*0af0*/  S2UR UR5, SR_CgaCtaId ;  /* 0x00000000000579c3 */ /* 0x000ea20000008800 */
[----:B-1----:R-:W-:Y:S01]  /*0b00*/  UMOV UR4, 0x400 ;  /* 0x0000040000047882 */ /* 0x002fe20000000000 */
        /* <DEDUP_REMOVED lines=9> */
[----:B--2---:R-:W-:Y:S01]  /*0ba0*/  ULEA UR4, UR5, UR4, 0x18 ;  /* 0x0000000405047291 */ /* 0x004fe2000f8ec0ff */
[----:B------:R-:W1:Y:S11]  /*0bb0*/  FENCE.VIEW.ASYNC.S ;  /* 0x00000000000073c6 */ /* 0x000e760000000000 */
[----:B-1----:R2:W1:Y:S01]  /*0bc0*/  SYNCS.EXCH.64 URZ, [UR4+0xb0], UR8 ;  /* 0x0000b00804ff75b2 */ /* 0x0024620008000100 */
[----:B------:R2:W1:Y:S01]  /*0bd0*/  SYNCS.EXCH.64 URZ, [UR4+0xc0], UR6 ;  /* 0x0000c00604ff75b2 */ /* 0x0004620008000100 */
[----:B------:R2:W1:Y:S01]  /*0be0*/  SYNCS.EXCH.64 URZ, [UR4+0xb8], UR8 ;  /* 0x0000b80804ff75b2 */ /* 0x0004620008000100 */
[----:B------:R2:W1:Y:S02]  /*0bf0*/  SYNCS.EXCH.64 URZ, [UR4+0xc8], UR6 ;  /* 0x0000c80604ff75b2 */ /* 0x0004640008000100 */
[----:B--2---:R-:W-:Y:S01]  /*0c00*/  NOP ;  /* 0x0000000000007918 */ /* 0x004fe20000000000 */
.L_x_13:
[----:B-1----:R-:W1:Y:S01]  /*0c10*/  LDCU UR4, c[0x0][0x36c] ;  /* 0x00006d80ff0477ac */ /* 0x002e620008000800 */
[----:B------:R-:W-:Y:S01]  /*0c20*/  ISETP.NE.OR P3, PT, R0, 0x2, !P3 ;  /* 0x000000020000780c */ /* 0x000fe20005f65670 */
[----:B------:R-:W-:Y:S01]  /*0c30*/  NOP ;  /* 0x0000000000007918 */ /* 0x000fe20000000000 */
[----:B------:R-:W-:Y:S01]  /*0c40*/  LOP3.LUT R0, R61, 0x1f, RZ, 0xc0, !PT ;  /* 0x0000001f3d007812 */ /* 0x000fe200078ec0ff */
[----:B------:R-:W-:Y:S02]  /*0c50*/  UISETP.NE.AND UP4, UPT, UR18, URZ, UPT ;  /* 0x000000ff1200728c */ /* 0x000fe4000bf85270 */
[----:B-1----:R-:W-:-:S09]  /*0c60*/  UISETP.EQ.U32.AND UP6, UPT, UR4, 0x1, UPT ;  /* 0x000000010400788c */ /* 0x002fd2000bfc2070 */
[----:B------:R-:W-:Y:S05]  /*0c70*/  BRA.U !UP6, `(.L_x_14) ;  /* 0x000000010e087547 */ /* 0x000fea000b800000 */
[----:B---34-:R-:W-:Y:S01]  /*0c80*/  UCGABAR_ARV ;  /* 0x00000000000079c7 */ /* 0x018fe20008000000 */
[----:B------:R-:W-:Y:S05]  /*0c90*/  BRA `(.L_x_15) ;  /* 0x0000000000047947 */ /* 0x000fea0003800000 */
.L_x_14:
[----:B---34-:R-:W-:Y:S01]  /*0ca0*/  NOP ;  /* 0x0000000000007918 */ /* 0x018fe20000000000 */
.L_x_15:
[----:B------:R-:W1:Y:S01]  /*0cb0*/  S2UR UR49, SR_CTAID.X ;  /* 0x00000000003179c3 */ /* 0x000e620000002500 */
[----:B------:R-:W-:-:S05]  /*0cc0*/  CS2R.32 R57, SR_CgaSize ;  /* 0x0000000000397805 */ /* 0x000fca0000008a00 */
[----:B------:R-:W-:-:S05]  /*0cd0*/  IMAD R57, R57, -0xa0, RZ ;  /* 0xffffff6039397824 */ /* 0x000fca00078e02ff */
[----:B------:R-:W-:-:S14]  /*0ce0*/  R2UR UR5, R57 ;  /* 0x00000000390572ca */ /* 0x000fdc00000e0000 */
[----:B------:R-:W2:Y:S01]  /*0cf0*/  LDCU UR5, c[0x0][UR5+0x2b0] ;  /* 0x00005600050577ac */ /* 0x000ea20008000800 */
[----:B------:R-:W-:-:S05]  /*0d00*/  CS2R.32 R57, SR_CgaSize ;  /* 0x0000000000397805 */ /* 0x000fca0000008a00 */
[----:B------:R-:W-:-:S05]  /*0d10*/  IMAD R57, R57, -0xa0, RZ ;  /* 0xffffff6039397824 */ /* 0x000fca00078e02ff */
[----:B------:R-:W-:-:S14]  /*0d20*/  R2UR UR4, R57 ;  /* 0x00000000390472ca */ /* 0x000fdc00000e0000 */
[----:B------:R-:W3:Y:S01]  /*0d30*/  LDCU UR4, c[0x0][UR4+0x2b4] ;  /* 0x00005680040477ac */ /* 0x000ee20008000800 */
[----:B------:R-:W4:Y:S01]  /*0d40*/  S2UR UR25, SR_CTAID.Y ;  /* 0x00000000001979c3 */ /* 0x000f220000002600 */
[----:B------:R-:W-:-:S05]  /*0d50*/  CS2R.32 R57, SR_CgaSize ;  /* 0x0000000000397805 */ /* 0x000fca0000008a00 */
[----:B------:R-:W-:-:S05]  /*0d60*/  IMAD R57, R57, -0xa0, RZ ;  /* 0xffffff6039397824 */ /* 0x000fca00078e02ff */
[----:B------:R-:W-:-:S14]  /*0d70*/  R2UR UR7, R57 ;  /* 0x00000000390772ca */ /* 0x000fdc00000e0000 */
[----:B------:R-:W3:Y:S01]  /*0d80*/  LDCU UR7, c[0x0][UR7+0x2a0] ;  /* 0x00005400070777ac */ /* 0x000ee20008000800 */
[----:B------:R-:W-:-:S05]  /*0d90*/  CS2R.32 R57, SR_CgaSize ;  /* 0x0000000000397805 */ /* 0x000fca0000008a00 */
[----:B------:R-:W-:-:S05]  /*0da0*/  IMAD R57, R57, -0xa0, RZ ;  /* 0xffffff6039397824 */ /* 0x000fca00078e02ff */
[----:B------:R-:W-:-:S14]  /*0db0*/  R2UR UR8, R57 ;  /* 0x00000000390872ca */ /* 0x000fdc00000e0000 */
[----:B------:R-:W3:Y:S01]  /*0dc0*/  LDCU UR8, c[0x0][UR8+0x2a4] ;  /* 0x00005480080877ac */ /* 0x000ee20008000800 */
[----:B------:R-:W3:Y:S01]  /*0dd0*/  S2UR UR9, SR_CgaCtaId ;  /* 0x00000000000979c3 */ /* 0x000ee20000008800 */
[----:B------:R-:W3:Y:S01]  /*0de0*/  LDCU UR19, c[0x0][0xb24] ;  /* 0x00016480ff1377ac */ /* 0x000ee20008000800 */
[----:B------:R-:W3:Y:S01]  /*0df0*/  LDCU UR54, c[0x0][0xb24] ;  /* 0x00016480ff3677ac */ /* 0x000ee20008000800 */
[----:B-1----:R-:W-:Y:S01]  /*0e00*/  I2FP.F32.U32 R3, UR49 ;  /* 0x0000003100037c45 */ /* 0x002fe20008201000 */
[----:B------:R-:W1:Y:S04]  /*0e10*/  LDCU UR22, c[0x0][0xb30] ;  /* 0x00016600ff1677ac */ /* 0x000e680008000800 */
[----:B--2---:R-:W-:Y:S01]  /*0e20*/  FMUL R3, R3, UR5 ;  /* 0x0000000503037c20 */ /* 0x004fe20008400000 */
[----:B----4-:R-:W-:-:S05]  /*0e30*/  I2FP.F32.U32 R2, UR25 ;  /* 0x0000001900027c45 */ /* 0x010fca0008201000 */
[----:B------:R-:W2:Y:S01]  /*0e40*/  F2I.U32.TRUNC.NTZ R3, R3 ;  /* 0x0000000300037305 */ /* 0x000ea2000020f000 */
[----:B---3--:R-:W-:Y:S01]  /*0e50*/  FMUL R2, R2, UR4 ;  /* 0x0000000402027c20 */ /* 0x008fe20008400000 */
[----:B------:R-:W-:-:S06]  /*0e60*/  USHF.L.U32 UR63, UR9, 0x7, URZ ;  /* 0x00000007093f7899 */ /* 0x000fcc00080006ff */
[----:B------:R-:W3:Y:S01]  /*0e70*/  F2I.U32.TRUNC.NTZ R2, R2 ;  /* 0x0000000200027305 */ /* 0x000ee2000020f000 */
[----:B------:R-:W-:Y:S01]  /*0e80*/  ULOP3.LUT UR63, UR63, 0x80, URZ, 0xc0, !UPT ;  /* 0x000000803f3f7892 */ /* 0x000fe2000f8ec0ff */
[----:B--2---:R-:W-:Y:S02]  /*0e90*/  R2UR UR4, R3 ;  /* 0x00000000030472ca */ /* 0x004fe400000e0000 */
[----:B---3--:R-:W-:Y:S02]  /*0ea0*/  R2UR UR6, R2 ;  /* 0x00000000020672ca */ /* 0x008fe400000e0000 */
[----:B------:R-:W-:-:S09]  /*0eb0*/  PRMT R2, RZ, 0x7610, R2 ;  /* 0x00007610ff027816 */ /* 0x000fd20000000002 */
[----:B------:R-:W-:-:S04]  /*0ec0*/  UIADD3 UR5, UPT, UPT, -UR4, URZ, URZ ;  /* 0x000000ff04057290 */ /* 0x000fc8000fffe1ff */
[----:B------:R-:W-:Y:S02]  /*0ed0*/  UIMAD UR5, UR7, UR5, UR49 ;  /* 0x00000005070572a4 */ /* 0x000fe4000f8e0231 */
[----:B------:R-:W-:-:S04]  /*0ee0*/  UIADD3 UR4, UPT, UPT, -UR6, URZ, URZ ;  /* 0x000000ff06047290 */ /* 0x000fc8000fffe1ff */
[----:B------:R-:W-:Y:S01]  /*0ef0*/  IMAD.U32 R57, RZ, RZ, UR5 ;  /* 0x00000005ff397e24 */ /* 0x000fe2000f8e00ff */
[----:B------:R-:W-:-:S06]  /*0f00*/  UIMAD UR4, UR8, UR4, UR25 ;  /* 0x00000004080472a4 */ /* 0x000fcc000f8e0219 */
[----:B------:R-:W-:Y:S01]  /*0f10*/  IMAD.U32 R56, RZ, RZ, UR4 ;  /* 0x00000004ff387e24 */ /* 0x000fe2000f8e00ff */
[----:B-1----:R-:W-:Y:S06]  /*0f20*/  BRA.U UP4, `(.L_x_16) ;  /* 0x00000001042c7547 */ /* 0x002fec000b800000 */
[----:B------:R-:W-:Y:S02]  /*0f30*/  R2UR UR4, R56 ;  /* 0x00000000380472ca */ /* 0x000fe400000e0000 */
[----:B------:R-:W-:-:S11]  /*0f40*/  R2UR UR6, R57 ;  /* 0x00000000390672ca */ /* 0x000fd600000e0000 */
[----:B------:R-:W-:-:S04]  /*0f50*/  UISETP.NE.AND UP0, UPT, UR4, URZ, UPT ;  /* 0x000000ff0400728c */ /* 0x000fc8000bf05270 */
[----:B------:R-:W-:-:S04]  /*0f60*/  UISETP.EQ.OR UP0, UPT, UR6, URZ, !UP0 ;  /* 0x000000ff0600728c */ /* 0x000fc8000c702670 */
[----:B------:R-:W-:Y:S02]  /*0f70*/  USEL UR5, URZ, 0x1, !UP0 ;  /* 0x00000001ff057887 */ /* 0x000fe4000c000000 */
[----:B------:R-:W-:-:S04]  /*0f80*/  UISETP.NE.AND UP0, UPT, UR4, URZ, UPT ;  /* 0x000000ff0400728c */ /* 0x000fc8000bf05270 */
[----:B------:R-:W-:Y:S02]  /*0f90*/  USEL UR4, URZ, 0x2, UP0 ;  /* 0x00000002ff047887 */ /* 0x000fe40008000000 */
[----:B------:R-:W-:-:S04]  /*0fa0*/  UISETP.NE.AND UP0, UPT, UR6, 0x1, UPT ;  /* 0x000000010600788c */ /* 0x000fc8000bf05270 */
[----:B------:R-:W-:-:S04]  /*0fb0*/  USEL UR4, UR4, 0x2, UP0 ;  /* 0x0000000204047887 */ /* 0x000fc80008000000 */
[----:B------:R-:W-:-:S06]  /*0fc0*/  UIADD3 UR4, UPT, UPT, UR5, UR4, URZ ;  /* 0x0000000405047290 */ /* 0x000fcc000fffe0ff */
[----:B------:R-:W-:-:S07]  /*0fd0*/  IMAD.U32 R2, RZ, RZ, UR4 ;  /* 0x00000004ff027e24 */ /* 0x000fce000f8e00ff */
.L_x_16:
[----:B------:R-:W1:Y:S01]  /*0fe0*/  S2UR UR51, SR_CTAID.Z ;  /* 0x00000000003379c3 */ /* 0x000e620000002700 */
[----:B------:R-:W-:-:S09]  /*0ff0*/  UISETP.GE.AND UP0, UPT, UR19, 0x1, UPT ;  /* 0x000000011300788c */ /* 0x000fd2000bf06270 */
[----:B------:R-:W-:Y:S05]  /*1000*/  BRA.U !UP0, `(.L_x_17) ;  /* 0x0000000108d47547 */ /* 0x000fea000b800000 */
[----:B------:R-:W2:Y:S01]  /*1010*/  LDCU.128 UR12, c[0x0][0xb10] ;  /* 0x00016200ff0c77ac */ /* 0x000ea20008000c00 */
[----:B------:R-:W3:Y:S01]  /*1020*/  LDCU UR20, c[0x0][0xb0c] ;  /* 0x00016180ff1477ac */ /* 0x000ee20008000800 */
[----:B------:R-:W4:Y:S01]  /*1030*/  LDCU UR6, c[0x0][0x370] ;  /* 0x00006e00ff0677ac */ /* 0x000f220008000800 */
[----:B------:R-:W1:Y:S01]  /*1040*/  LDCU UR7, c[0x0][0x374] ;  /* 0x00006e80ff0777ac */ /* 0x000e620008000800 */
[----:B------:R-:W1:Y:S01]  /*1050*/  LDCU UR21, c[0x0][0xb20] ;  /* 0x00016400ff1577ac */ /* 0x000e620008000800 */
[----:B--2---:R-:W-:Y:S02]  /*1060*/  UIMAD.WIDE.U32 UR4, UR49, UR12, URZ ;  /* 0x0000000c310472a5 */ /* 0x004fe4000f8e00ff */
[----:B---3--:R-:W-:Y:S01]  /*1070*/  UISETP.NE.AND UP0, UPT, UR20, 0x1, UPT ;  /* 0x000000011400788c */ /* 0x008fe2000bf05270 */
[----:B------:R-:W2:Y:S01]  /*1080*/  LDCU.64 UR8, c[0x0][0xb28] ;  /* 0x00016500ff0877ac */ /* 0x000ea20008000a00 */
[----:B----4-:R-:W-:-:S03]  /*1090*/  UIMAD.WIDE.U32 UR10, UR6, UR12, URZ ;  /* 0x0000000c060a72a5 */ /* 0x010fc6000f8e00ff */
[----:B------:R-:W-:Y:S01]  /*10a0*/  UMOV UR4, UR5 ;  /* 0x0000000500047c82 */ /* 0x000fe20008000000 */
[----:B------:R-:W-:Y:S02]  /*10b0*/  UISETP.NE.AND UP2, UPT, UR19, 0x1, UPT ;  /* 0x000000011300788c */ /* 0x000fe4000bf45270 */
[----:B------:R-:W-:Y:S01]  /*10c0*/  USHF.R.U32.HI UR4, URZ, UR13, UR4 ;  /* 0x0000000dff047299 */ /* 0x000fe20008011604 */
[----:B------:R-:W-:Y:S01]  /*10d0*/  UMOV UR10, UR11 ;  /* 0x0000000b000a7c82 */ /* 0x000fe20008000000 */
[----:B------:R-:W-:Y:S02]  /*10e0*/  UIMAD.WIDE.U32 UR16, UR25, UR15, URZ ;  /* 0x0000000f191072a5 */ /* 0x000fe4000f8e00ff */
[----:B------:R-:W-:Y:S02]  /*10f0*/  USEL UR5, UR49, UR4, !UP0 ;  /* 0x0000000431057287 */ /* 0x000fe4000c000000 */
[----:B------:R-:W-:Y:S02]  /*1100*/  @UP0 USHF.R.U32.HI UR6, URZ, UR13, UR10 ;  /* 0x0000000dff060299 */ /* 0x000fe4000801160a */
[----:B------:R-:W-:-:S02]  /*1110*/  UISETP.NE.AND UP0, UPT, UR14, 0x1, UPT ;  /* 0x000000010e00788c */ /* 0x000fc4000bf05270 */
[----:B-1----:R-:W-:Y:S02]  /*1120*/  UIMAD.WIDE.U32 UR10, UR7, UR15, URZ ;  /* 0x0000000f070a72a5 */ /* 0x002fe4000f8e00ff */
[----:B--2---:R-:W-:Y:S01]  /*1130*/  UIMAD.WIDE.U32 UR12, UR6, UR8, URZ ;  /* 0x00000008060c72a5 */ /* 0x004fe2000f8e00ff */
[----:B------:R-:W-:Y:S02]  /*1140*/  UMOV UR4, UR17 ;  /* 0x0000001100047c82 */ /* 0x000fe40008000000 */
[----:B------:R-:W-:Y:S02]  /*1150*/  USHF.R.U32.HI UR4, URZ, UR21, UR4 ;  /* 0x00000015ff047299 */ /* 0x000fe40008011604 */
[----:B------:R-:W-:Y:S02]  /*1160*/  UMOV UR10, UR11 ;  /* 0x0000000b000a7c82 */ /* 0x000fe40008000000 */
[----:B------:R-:W-:Y:S01]  /*1170*/  UMOV UR12, UR13 ;  /* 0x0000000d000c7c82 */ /* 0x000fe20008000000 */
[----:B------:R-:W-:-:S02]  /*1180*/  @UP0 USHF.R.U32.HI UR7, URZ, UR21, UR10 ;  /* 0x00000015ff070299 */ /* 0x000fc4000801160a */
[----:B------:R-:W-:Y:S02]  /*1190*/  USEL UR4, UR25, UR4, !UP0 ;  /* 0x0000000419047287 */ /* 0x000fe4000c000000 */
[----:B------:R-:W-:Y:S02]  /*11a0*/  UIMAD.WIDE.U32 UR10, UR7, UR8, URZ ;  /* 0x00000008070a72a5 */ /* 0x000fe4000f8e00ff */
[----:B------:R-:W-:Y:S02]  /*11b0*/  @UP2 USHF.R.U32.HI UR6, URZ, UR9, UR12 ;  /* 0x00000009ff062299 */ /* 0x000fe4000801160c */
[----:B------:R-:W-:-:S03]  /*11c0*/  UIMAD.WIDE.U32 UR12, UR4, UR8, URZ ;  /* 0x00000008040c72a5 */ /* 0x000fc6000f8e00ff */
[----:B------:R-:W-:Y:S02]  /*11d0*/  UMOV UR10, UR11 ;  /* 0x0000000b000a7c82 */ /* 0x000fe40008000000 */
[----:B------:R-:W-:Y:S02]  /*11e0*/  @UP2 USHF.R.U32.HI UR7, URZ, UR9, UR10 ;  /* 0x00000009ff072299 */ /* 0x000fe4000801160a */
[----:B------:R-:W-:Y:S02]  /*11f0*/  UIMAD UR10, UR6, UR19, URZ ;  /* 0x00000013060a72a4 */ /* 0x000fe4000f8e02ff */
[----:B------:R-:W-:-:S04]  /*1200*/  UIMAD UR7, UR7, UR19, URZ ;  /* 0x00000013070772a4 */ /* 0x000fc8000f8e02ff */
[----:B------:R-:W-:-:S03]  /*1210*/  UISETP.GE.AND UP0, UPT, UR4, UR7, UPT ;  /* 0x000000070400728c */ /* 0x000fc6000bf06270 */
[----:B------:R-:W-:Y:S01]  /*1220*/  UMOV UR7, UR13 ;  /* 0x0000000d00077c82 */ /* 0x000fe20008000000 */
[----:B------:R-:W-:Y:S02]  /*1230*/  UISETP.GE.OR UP0, UPT, UR5, UR10, UP0 ;  /* 0x0000000a0500728c */ /* 0x000fe40008706670 */
[----:B------:R-:W-:Y:S02]  /*1240*/  UIMAD.WIDE.U32 UR10, UR5, UR8, URZ ;  /* 0x00000008050a72a5 */ /* 0x000fe4000f8e00ff */
[----:B------:R-:W-:Y:S02]  /*1250*/  USHF.R.U32.HI UR7, URZ, UR9, UR7 ;  /* 0x00000009ff077299 */ /* 0x000fe40008011607 */
[----:B------:R-:W-:Y:S02]  /*1260*/  UIADD3 UR10, UPT, UPT, -UR4, URZ, URZ ;  /* 0x000000ff040a7290 */ /* 0x000fe4000fffe1ff */
[----:B------:R-:W-:Y:S02]  /*1270*/  USEL UR7, UR4, UR7, !UP2 ;  /* 0x0000000704077287 */ /* 0x000fe4000d000000 */
[----:B------:R-:W-:Y:S01]  /*1280*/  UIMAD UR10, UR14, UR10, UR25 ;  /* 0x0000000a0e0a72a4 */ /* 0x000fe2000f8e0219 */
[----:B------:R-:W-:Y:S01]  /*1290*/  @!UP0 UMOV UR8, UR11 ;  /* 0x0000000b00088c82 */ /* 0x000fe20008000000 */
[----:B------:R-:W-:-:S02]  /*12a0*/  UIADD3 UR11, UPT, UPT, -UR5, URZ, URZ ;  /* 0x000000ff050b7290 */ /* 0x000fc4000fffe1ff */
[----:B------:R-:W-:Y:S02]  /*12b0*/  @!UP0 USHF.R.U32.HI UR8, URZ, UR9, UR8 ;  /* 0x00000009ff088299 */ /* 0x000fe40008011608 */
[----:B------:R-:W-:Y:S02]  /*12c0*/  UIADD3 UR9, UPT, UPT, -UR7, URZ, URZ ;  /* 0x000000ff07097290 */ /* 0x000fe4000fffe1ff */
[----:B------:R-:W-:Y:S02]  /*12d0*/  @!UP0 USEL UR8, UR5, UR8, !UP2 ;  /* 0x0000000805088287 */ /* 0x000fe4000d000000 */
[----:B------:R-:W-:Y:S02]  /*12e0*/  UIMAD UR9, UR19, UR9, UR4 ;  /* 0x00000009130972a4 */ /* 0x000fe4000f8e0204 */
[----:B------:R-:W-:Y:S02]  /*12f0*/  @!UP0 UIADD3 UR7, UPT, UPT, UR7, -UR8, URZ ;  /* 0x8000000807078290 */ /* 0x000fe4000fffe0ff */
[----:B------:R-:W-:-:S02]  /*1300*/  @!UP0 UIMAD UR6, UR9, UR6, UR8 ;  /* 0x00000006090682a4 */ /* 0x000fc4000f8e0208 */
[----:B------:R-:W-:Y:S02]  /*1310*/  @!UP0 UIMAD UR4, UR7, UR19, UR5 ;  /* 0x00000013070482a4 */ /* 0x000fe4000f8e0205 */
[----:B------:R-:W-:Y:S02]  /*1320*/  UIMAD UR49, UR20, UR11, UR49 ;  /* 0x0000000b143172a4 */ /* 0x000fe4000f8e0231 */
[----:B------:R-:W-:Y:S01]  /*1330*/  UIMAD UR25, UR4, UR14, UR10 ;  /* 0x0000000e041972a4 */ /* 0x000fe2000f8e020a */
[----:B------:R-:W-:Y:S02]  /*1340*/  @!UP0 UMOV UR5, UR6 ;  /* 0x0000000600058c82 */ /* 0x000fe40008000000 */
[----:B------:R-:W-:-:S12]  /*1350*/  UIMAD UR49, UR5, UR20, UR49 ;  /* 0x00000014053172a4 */ /* 0x000fd8000f8e0231 */
.L_x_17:
[----:B------:R-:W-:-:S09]  /*1360*/  UISETP.NE.AND UP0, UPT, UR22, 0x1, UPT ;  /* 0x000000011600788c */ /* 0x000fd2000bf05270 */
[----:B------:R-:W-:Y:S05]  /*1370*/  BRA.U UP0, `(.L_x_18) ;  /* 0x0000000100407547 */ /* 0x000fea000b800000 */
[----:B------:R-:W2:Y:S01]  /*1380*/  LDCU.128 UR8, c[0x0][0xb10] ;  /* 0x00016200ff0877ac */ /* 0x000ea20008000c00 */
[----:B------:R-:W3:Y:S01]  /*1390*/  LDCU UR12, c[0x0][0xb0c] ;  /* 0x00016180ff0c77ac */ /* 0x000ee20008000800 */
[----:B------:R-:W4:Y:S01]  /*13a0*/  LDCU UR13, c[0x0][0xb20] ;  /* 0x00016400ff0d77ac */ /* 0x000f220008000800 */
[----:B--2---:R-:W-:Y:S02]  /*13b0*/  UIMAD.WIDE.U32 UR4, UR49, UR8, URZ ;  /* 0x00000008310472a5 */ /* 0x004fe4000f8e00ff */
[----:B------:R-:W-:Y:S02]  /*13c0*/  UIMAD.WIDE.U32 UR6, UR25, UR11, URZ ;  /* 0x0000000b190672a5 */ /* 0x000fe4000f8e00ff */
[----:B---3--:R-:W-:Y:S02]  /*13d0*/  UISETP.NE.AND UP0, UPT, UR12, 0x1, UPT ;  /* 0x000000010c00788c */ /* 0x008fe4000bf05270 */
[----:B------:R-:W-:-:S03]  /*13e0*/  USHF.R.U32.HI UR5, URZ, UR9, UR5 ;  /* 0x00000009ff057299 */ /* 0x000fc60008011605 */
[----:B------:R-:W-:Y:S01]  /*13f0*/  UMOV UR4, UR7 ;  /* 0x0000000700047c82 */ /* 0x000fe20008000000 */
[----:B------:R-:W-:Y:S02]  /*1400*/  USEL UR5, UR49, UR5, !UP0 ;  /* 0x0000000531057287 */ /* 0x000fe4000c000000 */
[----:B------:R-:W-:Y:S02]  /*1410*/  UISETP.NE.AND UP0, UPT, UR10, 0x1, UPT ;  /* 0x000000010a00788c */ /* 0x000fe4000bf05270 */
[----:B----4-:R-:W-:-:S04]  /*1420*/  USHF.R.U32.HI UR4, URZ, UR13, UR4 ;  /* 0x0000000dff047299 */ /* 0x010fc80008011604 */
[----:B------:R-:W-:-:S04]  /*1430*/  USEL UR4, UR25, UR4, !UP0 ;  /* 0x0000000419047287 */ /* 0x000fc8000c000000 */
[----:B------:R-:W-:Y:S02]  /*1440*/  UIADD3 UR6, UPT, UPT, UR5, -UR4, URZ ;  /* 0x8000000405067290 */ /* 0x000fe4000fffe0ff */
[----:B------:R-:W-:Y:S02]  /*1450*/  UIADD3 UR4, UPT, UPT, -UR5, UR4, URZ ;  /* 0x0000000405047290 */ /* 0x000fe4000fffe1ff */
[----:B------:R-:W-:Y:S02]  /*1460*/  UIMAD UR25, UR6, UR10, UR25 ;  /* 0x0000000a061972a4 */ /* 0x000fe4000f8e0219 */
[----:B------:R-:W-:-:S12]  /*1470*/  UIMAD UR49, UR4, UR12, UR49 ;  /* 0x0000000c043172a4 */ /* 0x000fd8000f8e0231 */
.L_x_18:
[----:B------:R-:W-:Y:S01]  /*1480*/  UISETP.NE.AND UP0, UPT, UR18, 0x2, UPT ;  /* 0x000000021200788c */ /* 0x000fe2000bf05270 */
[----:B------:R-:W-:Y:S09]  /*1490*/  BRA.U !UP6, `(.L_x_19) ;  /* 0x000000010e0c7547 */ /* 0x000ff2000b800000 */
[----:B------:R-:W-:Y:S01]  /*14a0*/  UCGABAR_WAIT ;  /* 0x0000000000007dc7 */ /* 0x000fe20008000000 */
[----:B------:R-:W-:Y:S01]  /*14b0*/  CCTL.IVALL ;  /* 0x00000000ff00798f */ /* 0x000fe20002000000 */
[----:B------:R-:W-:Y:S05]  /*14c0*/  BRA `(.L_x_20) ;  /* 0x0000000000047947 */ /* 0x000fea0003800000 */
.L_x_19:
[----:B------:R-:W-:Y:S06]  /*14d0*/  BAR.SYNC.DEFER_BLOCKING 0x0 ;  /* 0x0000000000007b1d */ /* 0x000fec0000010000 */
.L_x_20:
[----:B------:R-:W-:Y:S05]  /*14e0*/  BRA.U UP0, `(.L_x_21) ;  /* 0x0000004100f07547 */ /* 0x000fea000b800000 */
[----:B------:R-:W2:Y:S01]  /*14f0*/  LDCU UR5, c[0x0][0x388] ;  /* 0x00007100ff0577ac */ /* 0x000ea20008000800 */
[----:B------:R-:W3:Y:S01]  /*1500*/  S2UR UR8, SR_CgaCtaId ;  /* 0x00000000000879c3 */ /* 0x000ee20000008800 */
[----:B------:R-:W-:Y:S01]  /*1510*/  PLOP3.LUT P1, PT, PT, PT, UP3, 0x80, 0x8 ;  /* 0x000000000008781c */ /* 0x000fe20003f2f038 */
[----:B------:R-:W-:Y:S01]  /*1520*/  IMAD.MOV.U32 R4, RZ, RZ, 0x1 ;  /* 0x00000001ff047424 */ /* 0x000fe200078e00ff */
[----:B------:R-:W4:Y:S01]  /*1530*/  LDCU UR6, c[0x0][0x38c] ;  /* 0x00007180ff0677ac */ /* 0x000f220008000800 */
[----:B------:R-:W-:Y:S01]  /*1540*/  ISETP.EQ.OR P2, PT, R0, RZ, P3 ;  /* 0x000000ff0000720c */ /* 0x000fe20001f42670 */
[----:B------:R-:W-:Y:S01]  /*1550*/  IMAD.MOV.U32 R3, RZ, RZ, RZ ;  /* 0x000000ffff037224 */ /* 0x000fe200078e00ff */
[----:B------:R-:W-:Y:S01]  /*1560*/  PLOP3.LUT P1, PT, P1, PT, PT, 0x8, 0x80 ;  /* 0x000000000080781c */ /* 0x000fe20000f2e170 */
[----:B------:R-:W1:Y:S01]  /*1570*/  LDCU UR7, c[0x0][0x390] ;  /* 0x00007200ff0777ac */ /* 0x000e620008000800 */
[----:B------:R-:W4:Y:S01]  /*1580*/  LDCU UR9, c[0x0][0x370] ;  /* 0x00006e00ff0977ac */ /* 0x000f220008000800 */
[----:B------:R-:W-:-:S02]  /*1590*/  UISETP.NE.AND UP1, UPT, UR18, URZ, UPT ;  /* 0x000000ff1200728c */ /* 0x000fc4000bf25270 */
[----:B--2---:R-:W-:Y:S02]  /*15a0*/  UIADD3 UR5, UPT, UPT, UR5, 0x3f, URZ ;  /* 0x0000003f05057890 */ /* 0x004fe4000fffe0ff */
[----:B------:R-:W-:Y:S02]  /*15b0*/  USEL UR62, URZ, 0x1, UP5 ;  /* 0x00000001ff3e7887 */ /* 0x000fe4000a800000 */
[----:B------:R-:W-:Y:S02]  /*15c0*/  USHF.R.S32.HI UR4, URZ, 0x1f, UR5 ;  /* 0x0000001fff047899 */ /* 0x000fe40008011405 */
[----:B------:R-:W-:Y:S02]  /*15d0*/  USEL UR62, UR62, 0x2, UP1 ;  /* 0x000000023e3e7887 */ /* 0x000fe40008800000 */
[----:B------:R-:W-:Y:S02]  /*15e0*/  ULEA.HI UR4, UR4, UR5, URZ, 0x6 ;  /* 0x0000000504047291 */ /* 0x000fe4000f8f30ff */
[----:B---3--:R-:W-:-:S02]  /*15f0*/  USHF.L.U32 UR5, UR8, 0x2, URZ ;  /* 0x0000000208057899 */ /* 0x008fc400080006ff */
[----:B------:R-:W-:Y:S01]  /*1600*/  USHF.R.S32.HI UR4, URZ, 0x6, UR4 ;  /* 0x00000006ff047899 */ /* 0x000fe20008011404 */
[----:B----4-:R-:W-:Y:S01]  /*1610*/  IMAD.U32 R32, RZ, RZ, UR9 ;  /* 0x00000009ff207e24 */ /* 0x010fe2000f8e00ff */
[----:B------:R-:W2:Y:S02]  /*1620*/  LDCU UR8, c[0x0][0x374] ;  /* 0x00006e80ff0877ac */ /* 0x000ea40008000800 */
[----:B------:R-:W-:Y:S01]  /*1630*/  UIMAD UR4, UR4, UR6, URZ ;  /* 0x00000006040472a4 */ /* 0x000fe2000f8e02ff */
[----:B------:R-:W-:Y:S01]  /*1640*/  UMOV UR55, URZ ;  /* 0x000000ff00377c82 */ /* 0x000fe20008000000 */
[----:B------:R-:W-:Y:S02]  /*1650*/  UMOV UR31, URZ ;  /* 0x000000ff001f7c82 */ /* 0x000fe40008000000 */
[----:B-1----:R-:W-:Y:S02]  /*1660*/  UIMAD UR6, UR4, UR7, URZ ;  /* 0x00000007040672a4 */ /* 0x002fe4000f8e02ff */
[----:B------:R-:W-:-:S02]  /*1670*/  ULOP3.LUT UR7, UR5, 0x4, URZ, 0xe2, !UPT ;  /* 0x0000000405077892 */ /* 0x000fc4000f8ee2ff */
[----:B------:R-:W-:Y:S02]  /*1680*/  UISETP.NE.AND UP2, UPT, UR6, URZ, UPT ;  /* 0x000000ff0600728c */ /* 0x000fe4000bf45270 */
[----:B------:R-:W-:Y:S01]  /*1690*/  UISETP.LT.U32.AND UP0, UPT, UR6, 0x6, UPT ;  /* 0x000000060600788c */ /* 0x000fe2000bf01070 */
[----:B------:R-:W-:Y:S01]  /*16a0*/  IMAD.U32 R36, RZ, RZ, UR6 ;  /* 0x00000006ff247e24 */ /* 0x000fe2000f8e00ff */
[----:B------:R-:W-:Y:S01]  /*16b0*/  UMOV UR70, URZ ;  /* 0x000000ff00467c82 */ /* 0x000fe20008000000 */
[----:B------:R-:W-:Y:S01]  /*16c0*/  IMAD.U32 R34, RZ, RZ, UR7 ;  /* 0x00000007ff227e24 */ /* 0x000fe2000f8e00ff */
[----:B------:R-:W-:Y:S01]  /*16d0*/  USEL UR4, UR6, 0x6, UP0 ;  /* 0x0000000606047887 */ /* 0x000fe20008000000 */
[----:B--2---:R-:W-:-:S03]  /*16e0*/  MOV R31, UR8 ;  /* 0x00000008001f7c02 */ /* 0x004fc60008000f00 */
[----:B------:R-:W-:Y:S02]  /*16f0*/  UIADD3 UR5, UPT, UPT, UR4, -0x1, URZ ;  /* 0xffffffff04057890 */ /* 0x000fe4000fffe0ff */
[----:B------:R-:W-:Y:S02]  /*1700*/  @!UP2 UIADD3 UR5, UPT, UPT, UR4, URZ, URZ ;  /* 0x000000ff0405a290 */ /* 0x000fe4000fffe0ff */
[----:B------:R-:W-:Y:S02]  /*1710*/  UIADD3 UR6, UPT, UPT, UR6, -UR4, URZ ;  /* 0x8000000406067290 */ /* 0x000fe4000fffe0ff */
[----:B------:R-:W-:-:S04]  /*1720*/  UIADD3 UR4, UPT, UPT, UR5, 0x1, URZ ;  /* 0x0000000105047890 */ /* 0x000fc8000fffe0ff */
[----:B------:R-:W-:Y:S02]  /*1730*/  MOV R35, UR6 ;  /* 0x0000000600237c02 */ /* 0x000fe40008000f00 */
[----:B------:R-:W-:-:S07]  /*1740*/  MOV R30, UR4 ;  /* 0x00000004001e7c02 */ /* 0x000fce0008000f00 */
.L_x_39:
[----:B------:R-:W1:Y:S01]  /*1750*/  S2UR UR46, SR_CgaCtaId ;  /* 0x00000000002e79c3 */ /* 0x000e620000008800 */
[----:B------:R-:W-:Y:S01]  /*1760*/  UMOV UR4, 0x400 ;  /* 0x0000040000047882 */ /* 0x000fe20000000000 */
[----:B------:R-:W-:Y:S01]  /*1770*/  R2UR UR5, R36 ;  /* 0x00000000240572ca */ /* 0x000fe200000e0000 */
[----:B------:R-:W-:Y:S01]  /*1780*/  USHF.L.U32 UR47, UR49, 0x6, URZ ;  /* 0x00000006312f7899 */ /* 0x000fe200080006ff */
[----:B------:R-:W-:Y:S01]  /*1790*/  R2UR UR6, R34 ;  /* 0x00000000220672ca */ /* 0x000fe200000e0000 */
[----:B------:R-:W-:Y:S01]  /*17a0*/  UMOV UR30, URZ ;  /* 0x000000ff001e7c82 */ /* 0x000fe20008000000 */
[----:B------:R-:W-:-:S09]  /*17b0*/  SHF.L.U32 R0, R4, 0x1f, RZ ;  /* 0x0000001f04007819 */ /* 0x000fd200000006ff */
[----:B------:R-:W-:-:S03]  /*17c0*/  UISETP.NE.AND UP0, UPT, UR5, URZ, UPT ;  /* 0x000000ff0500728c */ /* 0x000fc6000bf05270 */
[----:B------:R-:W-:Y:S02]  /*17d0*/  UMOV UR5, URZ ;  /* 0x000000ff00057c82 */ /* 0x000fe40008000000 */
[----:B------:R-:W-:Y:S01]  /*17e0*/  IMAD.U32 R2, RZ, RZ, UR5 ;  /* 0x00000005ff027e24 */ /* 0x000fe2000f8e00ff */
[----:B-1----:R-:W-:-:S04]  /*17f0*/  ULEA UR46, UR46, UR4, 0x18 ;  /* 0x000000042e2e7291 */ /* 0x002fc8000f8ec0ff */
[----:B------:R-:W-:-:S09]  /*1800*/  ULEA UR4, UR55, UR46, 0x3 ;  /* 0x0000002e37047291 */ /* 0x000fd2000f8e18ff */
[----:B------:R1:W2:Y:S01]  /*1810*/  SYNCS.PHASECHK.TRANS64.TRYWAIT P0, [UR4+0x30], R0 ;  /* 0x00003000ff0075a7 */ /* 0x0002a20008001104 */
[----:B------:R-:W-:-:S06]  /*1820*/  ULEA UR4, UR25, UR6, 0x6 ;  /* 0x0000000619047291 */ /* 0x000fcc000f8e30ff */
[----:B------:R-:W-:Y:S01]  /*1830*/  IMAD.U32 R29, RZ, RZ, UR4 ;  /* 0x00000004ff1d7e24 */ /* 0x000fe2000f8e00ff */
[----:B------:R-:W-:Y:S02]  /*1840*/  UMOV UR4, URZ ;  /* 0x000000ff00047c82 */ /* 0x000fe40008000000 */
[----:B-1----:R-:W-:Y:S01]  /*1850*/  IMAD.U32 R0, RZ, RZ, UR4 ;  /* 0x00000004ff007e24 */ /* 0x002fe2000f8e00ff */
[----:B------:R-:W-:Y:S06]  /*1860*/  BRA.U !UP0, `(.L_x_22) ;  /* 0x0000001908947547 */ /* 0x000fec000b800000 */
[----:B------:R-:W1:Y:S01]  /*1870*/  LDCU.128 UR8, c[0x0][0x480] ;  /* 0x00009000ff0877ac */ /* 0x000e620008000c00 */
[----:B------:R-:W-:Y:S02]  /*1880*/  R2UR UR48, R30 ;  /* 0x000000001e3072ca */ /* 0x000fe400000e0000 */
[----:B------:R-:W-:Y:S01]  /*1890*/  R2UR UR45, R29 ;  /* 0x000000001d2d72ca */ /* 0x000fe200000e0000 */
[----:B------:R-:W-:Y:S02]  /*18a0*/  UIADD3 UR43, UPT, UPT, UR47, 0x8, URZ ;  /* 0x000000082f2b7890 */ /* 0x000fe4000fffe0ff */
[----:B------:R-:W-:Y:S02]  /*18b0*/  UIADD3 UR42, UPT, UPT, UR47, 0x10, URZ ;  /* 0x000000102f2a7890 */ /* 0x000fe4000fffe0ff */
[----:B------:R-:W-:Y:S02]  /*18c0*/  UIADD3 UR41, UPT, UPT, UR47, 0x18, URZ ;  /* 0x000000182f297890 */ /* 0x000fe4000fffe0ff */
[----:B------:R-:W-:-:S02]  /*18d0*/  UIADD3 UR40, UPT, UPT, UR47, 0x20, URZ ;  /* 0x000000202f287890 */ /* 0x000fc4000fffe0ff */
[----:B------:R-:W-:Y:S02]  /*18e0*/  UIADD3 UR39, UPT, UPT, UR47, 0x28, URZ ;  /* 0x000000282f277890 */ /* 0x000fe4000fffe0ff */
[----:B------:R-:W-:Y:S01]  /*18f0*/  UIADD3 UR38, UPT, UPT, UR47, 0x30, URZ ;  /* 0x000000302f267890 */ /* 0x000fe2000fffe0ff */
[----:B------:R-:W3:Y:S01]  /*1900*/  LDCU.64 UR4, c[0x0][0x490] ;  /* 0x00009200ff0477ac */ /* 0x000ee20008000a00 */
[----:B-1----:R-:W-:Y:S02]  /*1910*/  UIMAD.WIDE.U32 UR6, UR43, UR9, URZ ;  /* 0x000000092b0672a5 */ /* 0x002fe4000f8e00ff */
[----:B------:R-:W-:Y:S02]  /*1920*/  UIMAD.WIDE.U32 UR12, UR42, UR9, URZ ;  /* 0x000000092a0c72a5 */ /* 0x000fe4000f8e00ff */
[----:B------:R-:W-:Y:S02]  /*1930*/  UIMAD.WIDE.U32 UR14, UR41, UR9, URZ ;  /* 0x00000009290e72a5 */ /* 0x000fe4000f8e00ff */
[----:B------:R-:W-:Y:S01]  /*1940*/  UIMAD.WIDE.U32 UR16, UR40, UR9, URZ ;  /* 0x00000009281072a5 */ /* 0x000fe2000f8e00ff */
[----:B------:R-:W-:Y:S01]  /*1950*/  UMOV UR6, UR7 ;  /* 0x0000000700067c82 */ /* 0x000fe20008000000 */
[----:B------:R-:W-:-:S02]  /*1960*/  UIMAD.WIDE.U32 UR18, UR39, UR9, URZ ;  /* 0x00000009271272a5 */ /* 0x000fc4000f8e00ff */
[----:B------:R-:W-:Y:S02]  /*1970*/  USHF.R.U32.HI UR26, URZ, UR10, UR6 ;  /* 0x0000000aff1a7299 */ /* 0x000fe40008011606 */
[----:B------:R-:W-:Y:S01]  /*1980*/  UIMAD.WIDE.U32 UR20, UR38, UR9, URZ ;  /* 0x00000009261472a5 */ /* 0x000fe2000f8e00ff */
[----:B------:R-:W-:Y:S01]  /*1990*/  UMOV UR6, UR13 ;  /* 0x0000000d00067c82 */ /* 0x000fe20008000000 */
[----:B------:R-:W-:Y:S02]  /*19a0*/  UIADD3 UR44, UPT, UPT, UR47, 0x38, URZ ;  /* 0x000000382f2c7890 */ /* 0x000fe4000fffe0ff */
[----:B------:R-:W-:Y:S02]  /*19b0*/  USHF.R.U32.HI UR13, URZ, UR10, UR6 ;  /* 0x0000000aff0d7299 */ /* 0x000fe40008011606 */
[----:B------:R-:W-:Y:S01]  /*19c0*/  UIMAD.WIDE.U32 UR22, UR47, UR9, URZ ;  /* 0x000000092f1672a5 */ /* 0x000fe2000f8e00ff */
[----:B------:R-:W-:Y:S01]  /*19d0*/  UMOV UR6, UR15 ;  /* 0x0000000f00067c82 */ /* 0x000fe20008000000 */
[----:B------:R-:W-:-:S02]  /*19e0*/  UIMAD.WIDE.U32 UR24, UR44, UR9, URZ ;  /* 0x000000092c1872a5 */ /* 0x000fc4000f8e00ff */
[----:B------:R-:W-:Y:S02]  /*19f0*/  USHF.R.U32.HI UR14, URZ, UR10, UR6 ;  /* 0x0000000aff0e7299 */ /* 0x000fe40008011606 */
[----:B------:R-:W-:Y:S01]  /*1a00*/  UISETP.NE.AND UP0, UPT, UR8, 0x1, UPT ;  /* 0x000000010800788c */ /* 0x000fe2000bf05270 */
[----:B------:R-:W-:Y:S01]  /*1a10*/  UMOV UR6, UR17 ;  /* 0x0000001100067c82 */ /* 0x000fe20008000000 */
[----:B------:R-:W-:Y:S02]  /*1a20*/  UIADD3 UR70, UPT, UPT, UR48, UR31, URZ ;  /* 0x0000001f30467290 */ /* 0x000fe4000fffe0ff */
[----:B------:R-:W-:Y:S02]  /*1a30*/  USHF.R.U32.HI UR12, URZ, UR10, UR6 ;  /* 0x0000000aff0c7299 */ /* 0x000fe40008011606 */
[----:B------:R-:W-:Y:S01]  /*1a40*/  USEL UR18, UR43, UR26, !UP0 ;  /* 0x0000001a2b127287 */ /* 0x000fe2000c000000 */
[----:B------:R-:W-:Y:S01]  /*1a50*/  UMOV UR6, UR19 ;  /* 0x0000001300067c82 */ /* 0x000fe20008000000 */
[----:B------:R-:W-:-:S02]  /*1a60*/  USEL UR15, UR42, UR13, !UP0 ;  /* 0x0000000d2a0f7287 */ /* 0x000fc4000c000000 */
[----:B------:R-:W-:Y:S02]  /*1a70*/  USHF.R.U32.HI UR9, URZ, UR10, UR6 ;  /* 0x0000000aff097299 */ /* 0x000fe40008011606 */
[----:B------:R-:W-:Y:S01]  /*1a80*/  USEL UR14, UR41, UR14, !UP0 ;  /* 0x0000000e290e7287 */ /* 0x000fe2000c000000 */
[----:B------:R-:W-:Y:S01]  /*1a90*/  UMOV UR6, UR21 ;  /* 0x0000001500067c82 */ /* 0x000fe20008000000 */
[----:B------:R-:W-:Y:S02]  /*1aa0*/  USEL UR9, UR39, UR9, !UP0 ;  /* 0x0000000927097287 */ /* 0x000fe4000c000000 */
[----:B------:R-:W-:Y:S02]  /*1ab0*/  USHF.R.U32.HI UR7, URZ, UR10, UR6 ;  /* 0x0000000aff077299 */ /* 0x000fe40008011606 */
[----:B---3--:R-:W-:Y:S01]  /*1ac0*/  UIMAD.WIDE.U32 UR20, UR15, UR4, URZ ;  /* 0x000000040f1472a5 */ /* 0x008fe2000f8e00ff */
[----:B------:R-:W-:Y:S01]  /*1ad0*/  UMOV UR6, UR23 ;  /* 0x0000001700067c82 */ /* 0x000fe20008000000 */
[----:B------:R-:W-:-:S02]  /*1ae0*/  USEL UR7, UR38, UR7, !UP0 ;  /* 0x0000000726077287 */ /* 0x000fc4000c000000 */
[----:B------:R-:W-:Y:S02]  /*1af0*/  USHF.R.U32.HI UR19, URZ, UR10, UR6 ;  /* 0x0000000aff137299 */ /* 0x000fe40008011606 */
[----:B------:R-:W-:Y:S01]  /*1b00*/  UIMAD.WIDE.U32 UR22, UR14, UR4, URZ ;  /* 0x000000040e1672a5 */ /* 0x000fe2000f8e00ff */
[----:B------:R-:W-:Y:S01]  /*1b10*/  UMOV UR6, UR25 ;  /* 0x0000001900067c82 */ /* 0x000fe20008000000 */
[----:B------:R-:W-:Y:S02]  /*1b20*/  USEL UR19, UR47, UR19, !UP0 ;  /* 0x000000132f137287 */ /* 0x000fe4000c000000 */
[----:B------:R-:W-:Y:S02]  /*1b30*/  USHF.R.U32.HI UR6, URZ, UR10, UR6 ;  /* 0x0000000aff067299 */ /* 0x000fe40008011606 */
[----:B------:R-:W-:Y:S02]  /*1b40*/  USEL UR10, UR40, UR12, !UP0 ;  /* 0x0000000c280a7287 */ /* 0x000fe4000c000000 */
[----:B------:R-:W-:-:S02]  /*1b50*/  UIMAD.WIDE.U32 UR12, UR18, UR4, URZ ;  /* 0x00000004120c72a5 */ /* 0x000fc4000f8e00ff */
[----:B------:R-:W-:Y:S02]  /*1b60*/  USEL UR6, UR44, UR6, !UP0 ;  /* 0x000000062c067287 */ /* 0x000fe4000c000000 */
[----:B------:R-:W-:Y:S02]  /*1b70*/  UIMAD.WIDE.U32 UR16, UR19, UR4, URZ ;  /* 0x00000004131072a5 */ /* 0x000fe4000f8e00ff */
[----:B------:R-:W-:Y:S02]  /*1b80*/  UIMAD.WIDE.U32 UR24, UR10, UR4, URZ ;  /* 0x000000040a1872a5 */ /* 0x000fe4000f8e00ff */
[----:B------:R-:W-:Y:S02]  /*1b90*/  UIMAD.WIDE.U32 UR26, UR9, UR4, URZ ;  /* 0x00000004091a72a5 */ /* 0x000fe4000f8e00ff */
[----:B------:R-:W-:Y:S02]  /*1ba0*/  UIMAD.WIDE.U32 UR32, UR7, UR4, URZ ;  /* 0x00000004072072a5 */ /* 0x000fe4000f8e00ff */
[----:B------:R-:W-:Y:S01]  /*1bb0*/  UIMAD.WIDE.U32 UR28, UR6, UR4, URZ ;  /* 0x00000004061c72a5 */ /* 0x000fe2000f8e00ff */
[----:B------:R-:W-:-:S02]  /*1bc0*/  UMOV UR16, UR17 ;  /* 0x0000001100107c82 */ /* 0x000fc40008000000 */
[----:B------:R-:W-:Y:S01]  /*1bd0*/  UMOV UR4, UR13 ;  /* 0x0000000d00047c82 */ /* 0x000fe20008000000 */
[----:B------:R-:W-:Y:S02]  /*1be0*/  USHF.R.U32.HI UR37, URZ, UR5, UR16 ;  /* 0x00000005ff257299 */ /* 0x000fe40008011610 */
[----:B------:R-:W-:Y:S01]  /*1bf0*/  USHF.R.U32.HI UR36, URZ, UR5, UR4 ;  /* 0x00000005ff247299 */ /* 0x000fe20008011604 */
[----:B------:R-:W1:Y:S02]  /*1c00*/  LDCU.64 UR16, c[0x0][0x4b0] ;  /* 0x00009600ff1077ac */ /* 0x000e640008000a00 */
[----:B------:R-:W-:Y:S01]  /*1c10*/  UMOV UR4, UR21 ;  /* 0x0000001500047c82 */ /* 0x000fe20008000000 */
[----:B------:R-:W1:Y:S01]  /*1c20*/  LDCU.64 UR12, c[0x0][0x4d0] ;  /* 0x00009a00ff0c77ac */ /* 0x000e620008000a00 */
[----:B------:R-:W-:Y:S02]  /*1c30*/  USHF.R.U32.HI UR35, URZ, UR5, UR4 ;  /* 0x00000005ff237299 */ /* 0x000fe40008011604 */
[----:B------:R-:W-:Y:S01]  /*1c40*/  UISETP.NE.AND UP0, UPT, UR11, 0x1, UPT ;  /* 0x000000010b00788c */ /* 0x000fe2000bf05270 */
[----:B------:R-:W-:Y:S01]  /*1c50*/  UMOV UR4, UR23 ;  /* 0x0000001700047c82 */ /* 0x000fe20008000000 */
[----:B------:R-:W-:-:S02]  /*1c60*/  UIADD3 UR23, UPT, UPT, -UR15, URZ, URZ ;  /* 0x000000ff0f177290 */ /* 0x000fc4000fffe1ff */
[----:B------:R-:W-:Y:S02]  /*1c70*/  USHF.R.U32.HI UR34, URZ, UR5, UR4 ;  /* 0x00000005ff227299 */ /* 0x000fe40008011604 */
[----:B------:R-:W-:Y:S01]  /*1c80*/  UIADD3 UR24, UPT, UPT, -UR18, URZ, URZ ;  /* 0x000000ff12187290 */ /* 0x000fe2000fffe1ff */
[----:B------:R-:W-:Y:S01]  /*1c90*/  UMOV UR4, UR25 ;  /* 0x0000001900047c82 */ /* 0x000fe20008000000 */
[----:B------:R-:W-:Y:S02]  /*1ca0*/  UIADD3 UR22, UPT, UPT, -UR14, URZ, URZ ;  /* 0x000000ff0e167290 */ /* 0x000fe4000fffe1ff */
[----:B------:R-:W-:Y:S02]  /*1cb0*/  USHF.R.U32.HI UR30, URZ, UR5, UR4 ;  /* 0x00000005ff1e7299 */ /* 0x000fe40008011604 */
[----:B------:R-:W-:Y:S01]  /*1cc0*/  UIADD3 UR21, UPT, UPT, -UR10, URZ, URZ ;  /* 0x000000ff0a157290 */ /* 0x000fe2000fffe1ff */
[----:B------:R-:W-:Y:S01]  /*1cd0*/  UMOV UR4, UR27 ;  /* 0x0000001b00047c82 */ /* 0x000fe20008000000 */
[----:B------:R-:W-:-:S02]  /*1ce0*/  UIADD3 UR20, UPT, UPT, -UR9, URZ, URZ ;  /* 0x000000ff09147290 */ /* 0x000fc4000fffe1ff */
[----:B------:R-:W-:Y:S02]  /*1cf0*/  USHF.R.U32.HI UR27, URZ, UR5, UR4 ;  /* 0x00000005ff1b7299 */ /* 0x000fe40008011604 */
[----:B------:R-:W-:Y:S01]  /*1d00*/  UIADD3 UR25, UPT, UPT, -UR19, URZ, URZ ;  /* 0x000000ff13197290 */ /* 0x000fe2000fffe1ff */
[----:B------:R-:W-:Y:S01]  /*1d10*/  UMOV UR4, UR33 ;  /* 0x0000002100047c82 */ /* 0x000fe20008000000 */
[----:B------:R-:W-:Y:S02]  /*1d20*/  USEL UR50, UR9, UR27, !UP0 ;  /* 0x0000001b09327287 */ /* 0x000fe4000c000000 */
[----:B------:R-:W-:Y:S02]  /*1d30*/  USHF.R.U32.HI UR26, URZ, UR5, UR4 ;  /* 0x00000005ff1a7299 */ /* 0x000fe40008011604 */
[----:B------:R-:W-:Y:S01]  /*1d40*/  UIMAD UR42, UR8, UR23, UR42 ;  /* 0x00000017082a72a4 */ /* 0x000fe2000f8e022a */
[----:B------:R-:W-:Y:S01]  /*1d50*/  UMOV UR4, UR29 ;  /* 0x0000001d00047c82 */ /* 0x000fe20008000000 */
[----:B------:R-:W-:Y:S01]  /*1d60*/  UIMAD UR28, UR8, UR24, UR43 ;  /* 0x00000018081c72a4 */ /* 0x000fe2000f8e022b */
[----:B------:R-:W-:Y:S01]  /*1d70*/  MOV R10, UR50 ;  /* 0x00000032000a7c02 */ /* 0x000fe20008000f00 */
[----:B------:R-:W-:-:S02]  /*1d80*/  USHF.R.U32.HI UR77, URZ, UR5, UR4 ;  /* 0x00000005ff4d7299 */ /* 0x000fc40008011604 */
[----:B------:R-:W-:Y:S02]  /*1d90*/  UIADD3 UR4, UPT, UPT, -UR6, URZ, URZ ;  /* 0x000000ff06047290 */ /* 0x000fe4000fffe1ff */
[----:B------:R-:W-:Y:S02]  /*1da0*/  USEL UR77, UR6, UR77, !UP0 ;  /* 0x0000004d064d7287 */ /* 0x000fe4000c000000 */
[----:B------:R-:W-:Y:S02]  /*1db0*/  UIADD3 UR5, UPT, UPT, -UR7, URZ, URZ ;  /* 0x000000ff07057290 */ /* 0x000fe4000fffe1ff */
[----:B------:R-:W-:Y:S02]  /*1dc0*/  UIMAD UR75, UR8, UR4, UR44 ;  /* 0x00000004084b72a4 */ /* 0x000fe4000f8e022c */
[----:B------:R-:W-:Y:S02]  /*1dd0*/  UIADD3 UR4, UPT, UPT, -UR77, URZ, URZ ;  /* 0x000000ff4d047290 */ /* 0x000fe4000fffe1ff */
[----:B------:R-:W-:-:S02]  /*1de0*/  UIMAD UR41, UR8, UR22, UR41 ;  /* 0x00000016082972a4 */ /* 0x000fc4000f8e0229 */
[----:B------:R-:W-:Y:S02]  /*1df0*/  UIMAD UR40, UR8, UR21, UR40 ;  /* 0x00000015082872a4 */ /* 0x000fe4000f8e0228 */
[----:B------:R-:W-:Y:S02]  /*1e00*/  UIMAD UR39, UR8, UR20, UR39 ;  /* 0x00000014082772a4 */ /* 0x000fe4000f8e0227 */
[----:B------:R-:W-:Y:S02]  /*1e10*/  UIMAD UR38, UR8, UR5, UR38 ;  /* 0x00000005082672a4 */ /* 0x000fe4000f8e0226 */
[----:B------:R-:W-:Y:S02]  /*1e20*/  UIMAD UR25, UR8, UR25, UR47 ;  /* 0x00000019081972a4 */ /* 0x000fe4000f8e022f */
[----:B------:R-:W-:Y:S02]  /*1e30*/  UIADD3 UR8, UPT, UPT, -UR50, URZ, URZ ;  /* 0x000000ff32087290 */ /* 0x000fe4000fffe1ff */
[----:B------:R-:W-:-:S02]  /*1e40*/  UIMAD UR76, UR11, UR4, UR6 ;  /* 0x000000040b4c72a4 */ /* 0x000fc4000f8e0206 */
[----:B-1----:R-:W-:Y:S02]  /*1e50*/  UIMAD UR6, UR42, UR16, UR12 ;  /* 0x000000102a0672a4 */ /* 0x002fe4000f8e020c */
[----:B------:R-:W-:Y:S02]  /*1e60*/  USEL UR57, UR19, UR37, !UP0 ;  /* 0x0000002513397287 */ /* 0x000fe4000c000000 */
[----:B------:R-:W-:Y:S02]  /*1e70*/  UIMAD UR8, UR11, UR8, UR9 ;  /* 0x000000080b0872a4 */ /* 0x000fe4000f8e0209 */
[----:B------:R-:W-:Y:S01]  /*1e80*/  UIMAD UR9, UR25, UR16, UR12 ;  /* 0x00000010190972a4 */ /* 0x000fe2000f8e020c */
[----:B------:R-:W-:Y:S01]  /*1e90*/  MOV R18, UR6 ;  /* 0x0000000600127c02 */ /* 0x000fe20008000f00 */
[----:B------:R-:W-:Y:S01]  /*1ea0*/  UIADD3 UR24, UPT, UPT, -UR57, URZ, URZ ;  /* 0x000000ff39187290 */ /* 0x000fe2000fffe1ff */
[----:B------:R-:W-:Y:S01]  /*1eb0*/  IMAD.U32 R25, RZ, RZ, UR57 ;  /* 0x00000039ff197e24 */ /* 0x000fe2000f8e00ff */
[----:B------:R-:W-:-:S02]  /*1ec0*/  UIMAD UR6, UR39, UR16, UR12 ;  /* 0x00000010270672a4 */ /* 0x000fc4000f8e020c */
[----:B------:R-:W-:Y:S01]  /*1ed0*/  USEL UR51, UR10, UR30, !UP0 ;  /* 0x0000001e0a337287 */ /* 0x000fe2000c000000 */
[----:B-----5:R-:W-:Y:S01]  /*1ee0*/  MOV R24, UR9 ;  /* 0x0000000900187c02 */ /* 0x020fe20008000f00 */
[----:B------:R-:W-:Y:S02]  /*1ef0*/  USEL UR52, UR14, UR34, !UP0 ;  /* 0x000000220e347287 */ /* 0x000fe4000c000000 */
[----:B------:R-:W-:Y:S01]  /*1f00*/  UIMAD UR24, UR11, UR24, UR19 ;  /* 0x000000180b1872a4 */ /* 0x000fe2000f8e0213 */
[----:B------:R-:W-:Y:S01]  /*1f10*/  IMAD.U32 R9, RZ, RZ, UR6 ;  /* 0x00000006ff097e24 */ /* 0x000fe2000f8e00ff */
[----:B------:R-:W-:Y:S01]  /*1f20*/  UIMAD UR9, UR41, UR16, UR12 ;  /* 0x00000010290972a4 */ /* 0x000fe2000f8e020c */
[----:B------:R-:W-:Y:S01]  /*1f30*/  IMAD.U32 R13, RZ, RZ, UR51 ;  /* 0x00000033ff0d7e24 */ /* 0x000fe2000f8e00ff */
[----:B------:R-:W-:Y:S01]  /*1f40*/  USEL UR56, UR18, UR36, !UP0 ;  /* 0x0000002412387287 */ /* 0x000fe2000c000000 */
[----:B------:R-:W-:Y:S01]  /*1f50*/  MOV R16, UR52 ;  /* 0x0000003400107c02 */ /* 0x000fe20008000f00 */
[----:B------:R-:W-:-:S02]  /*1f60*/  UIADD3 UR20, UPT, UPT, -UR51, URZ, URZ ;  /* 0x000000ff33147290 */ /* 0x000fc4000fffe1ff */
[----:B------:R-:W-:Y:S01]  /*1f70*/  UIADD3 UR21, UPT, UPT, -UR52, URZ, URZ ;  /* 0x000000ff34157290 */ /* 0x000fe2000fffe1ff */
[----:B------:R-:W-:Y:S01]  /*1f80*/  IMAD.U32 R15, RZ, RZ, UR9 ;  /* 0x00000009ff0f7e24 */ /* 0x000fe2000f8e00ff */
[----:B------:R-:W-:Y:S01]  /*1f90*/  UIMAD UR6, UR24, UR17, UR13 ;  /* 0x00000011180672a4 */ /* 0x000fe2000f8e020d */
[----:B------:R-:W-:Y:S01]  /*1fa0*/  MOV R22, UR56 ;  /* 0x0000003800167c02 */ /* 0x000fe20008000f00 */
[----:B------:R-:W-:Y:S02]  /*1fb0*/  USEL UR49, UR7, UR26, !UP0 ;  /* 0x0000001a07317287 */ /* 0x000fe4000c000000 */
[----:B------:R-:W-:Y:S02]  /*1fc0*/  UIADD3 UR23, UPT, UPT, -UR56, URZ, URZ ;  /* 0x000000ff38177290 */ /* 0x000fe4000fffe1ff */
[----:B------:R-:W-:Y:S01]  /*1fd0*/  UIMAD UR20, UR11, UR20, UR10 ;  /* 0x000000140b1472a4 */ /* 0x000fe2000f8e020a */
[----:B------:R-:W-:Y:S01]  /*1fe0*/  IMAD.U32 R23, RZ, RZ, UR6 ;  /* 0x00000006ff177e24 */ /* 0x000fe2000f8e00ff */
[----:B------:R-:W-:Y:S01]  /*1ff0*/  UIMAD UR21, UR11, UR21, UR14 ;  /* 0x000000150b1572a4 */ /* 0x000fe2000f8e020e */
[----:B------:R-:W-:Y:S01]  /*2000*/  IMAD.U32 R7, RZ, RZ, UR49 ;  /* 0x00000031ff077e24 */ /* 0x000fe2000f8e00ff */
[----:B------:R-:W-:-:S02]  /*2010*/  UIMAD UR10, UR28, UR16, UR12 ;  /* 0x000000101c0a72a4 */ /* 0x000fc4000f8e020c */
[----:B------:R-:W-:Y:S02]  /*2020*/  UIMAD UR9, UR38, UR16, UR12 ;  /* 0x00000010260972a4 */ /* 0x000fe4000f8e020c */
[----:B------:R-:W-:Y:S02]  /*2030*/  USEL UR53, UR15, UR35, !UP0 ;  /* 0x000000230f357287 */ /* 0x000fe4000c000000 */
[----:B------:R-:W-:Y:S01]  /*2040*/  UIADD3 UR5, UPT, UPT, -UR49, URZ, URZ ;  /* 0x000000ff31057290 */ /* 0x000fe2000fffe1ff */
[----:B------:R-:W-:Y:S01]  /*2050*/  IMAD.U32 R21, RZ, RZ, UR10 ;  /* 0x0000000aff157e24 */ /* 0x000fe2000f8e00ff */
[----:B------:R-:W-:Y:S01]  /*2060*/  UIMAD UR23, UR11, UR23, UR18 ;  /* 0x000000170b1772a4 */ /* 0x000fe2000f8e0212 */
[----:B------:R-:W-:Y:S01]  /*2070*/  MOV R6, UR9 ;  /* 0x0000000900067c02 */ /* 0x000fe20008000f00 */
[----:B------:R-:W-:Y:S01]  /*2080*/  UIMAD UR6, UR21, UR17, UR13 ;  /* 0x00000011150672a4 */ /* 0x000fe2000f8e020d */
[----:B------:R-:W-:Y:S01]  /*2090*/  IMAD.U32 R19, RZ, RZ, UR53 ;  /* 0x00000035ff137e24 */ /* 0x000fe2000f8e00ff */
[----:B------:R-:W-:-:S02]  /*20a0*/  UIADD3 UR22, UPT, UPT, -UR53, URZ, URZ ;  /* 0x000000ff35167290 */ /* 0x000fc4000fffe1ff */
[----:B------:R-:W-:Y:S02]  /*20b0*/  UIMAD UR7, UR11, UR5, UR7 ;  /* 0x000000050b0772a4 */ /* 0x000fe4000f8e0207 */
[----:B------:R-:W-:Y:S01]  /*20c0*/  UIMAD UR10, UR40, UR16, UR12 ;  /* 0x00000010280a72a4 */ /* 0x000fe2000f8e020c */
[----:B------:R-:W-:Y:S01]  /*20d0*/  MOV R14, UR6 ;  /* 0x00000006000e7c02 */ /* 0x000fe20008000f00 */
[----:B------:R-:W-:Y:S02]  /*20e0*/  UIMAD UR9, UR23, UR17, UR13 ;  /* 0x00000011170972a4 */ /* 0x000fe4000f8e020d */
[----:B------:R-:W-:Y:S02]  /*20f0*/  UIMAD UR22, UR11, UR22, UR15 ;  /* 0x000000160b1672a4 */ /* 0x000fe4000f8e020f */
[----:B------:R-:W-:Y:S01]  /*2100*/  UIMAD UR6, UR7, UR17, UR13 ;  /* 0x00000011070672a4 */ /* 0x000fe2000f8e020d */
[----:B------:R-:W-:Y:S01]  /*2110*/  MOV R12, UR10 ;  /* 0x0000000a000c7c02 */ /* 0x000fe20008000f00 */
[----:B------:R-:W-:Y:S01]  /*2120*/  UIMAD UR10, UR22, UR17, UR13 ;  /* 0x00000011160a72a4 */ /* 0x000fe2000f8e020d */
[----:B------:R-:W-:Y:S01]  /*2130*/  MOV R20, UR9 ;  /* 0x0000000900147c02 */ /* 0x000fe20008000f00 */
[----:B------:R-:W-:-:S02]  /*2140*/  UIMAD UR9, UR20, UR17, UR13 ;  /* 0x00000011140972a4 */ /* 0x000fc4000f8e020d */
[----:B------:R-:W-:Y:S01]  /*2150*/  UIMAD UR8, UR8, UR17, UR13 ;  /* 0x00000011080872a4 */ /* 0x000fe2000f8e020d */
[----:B------:R-:W-:Y:S01]  /*2160*/  IMAD.U32 R5, RZ, RZ, UR6 ;  /* 0x00000006ff057e24 */ /* 0x000fe2000f8e00ff */
[----:B------:R-:W-:Y:S01]  /*2170*/  UMOV UR7, URZ ;  /* 0x000000ff00077c82 */ /* 0x000fe20008000000 */
[----:B------:R-:W-:Y:S01]  /*2180*/  UMOV UR6, URZ ;  /* 0x000000ff00067c82 */ /* 0x000fe20008000000 */
[----:B------:R-:W-:Y:S01]  /*2190*/  IMAD.U32 R17, RZ, RZ, UR10 ;  /* 0x0000000aff117e24 */ /* 0x000fe2000f8e00ff */
[----:B------:R-:W-:Y:S01]  /*21a0*/  MOV R2, UR6 ;  /* 0x0000000600027c02 */ /* 0x000fe20008000f00 */
[----:B------:R-:W-:Y:S01]  /*21b0*/  IMAD.U32 R11, RZ, RZ, UR9 ;  /* 0x00000009ff0b7e24 */ /* 0x000fe2000f8e00ff */
[----:B------:R-:W-:Y:S01]  /*21c0*/  MOV R8, UR8 ;  /* 0x0000000800087c02 */ /* 0x000fe20008000f00 */
[----:B------:R-:W-:Y:S01]  /*21d0*/  IMAD.U32 R0, RZ, RZ, UR7 ;  /* 0x00000007ff007e24 */ /* 0x000fe2000f8e00ff */
[----:B------:R-:W1:Y:S01]  /*21e0*/  LDCU.64 UR14, c[0x0][0x4b8] ;  /* 0x00009700ff0e77ac */ /* 0x000e620008000a00 */
[----:B------:R-:W3:Y:S01]  /*21f0*/  LDCU.64 UR4, c[0x0][0x4d8] ;  /* 0x00009b00ff0477ac */ /* 0x000ee20008000a00 */
[----:B------:R-:W-:-:S02]  /*2200*/  UIADD3 UR67, UPT, UPT, UR45, 0x8, URZ ;  /* 0x000000082d437890 */ /* 0x000fc4000fffe0ff */
[----:B------:R-:W-:Y:S02]  /*2210*/  UIADD3 UR59, UPT, UPT, UR45, 0x10, URZ ;  /* 0x000000102d3b7890 */ /* 0x000fe4000fffe0ff */
[----:B------:R-:W-:Y:S02]  /*2220*/  UIADD3 UR51, UPT, UPT, UR45, 0x18, URZ ;  /* 0x000000182d337890 */ /* 0x000fe4000fffe0ff */
[----:B------:R-:W-:Y:S02]  /*2230*/  UIADD3 UR43, UPT, UPT, UR45, 0x20, URZ ;  /* 0x000000202d2b7890 */ /* 0x000fe4000fffe0ff */
[----:B------:R-:W-:Y:S02]  /*2240*/  UIADD3 UR35, UPT, UPT, UR45, 0x28, URZ ;  /* 0x000000282d237890 */ /* 0x000fe4000fffe0ff */
[----:B------:R-:W-:Y:S02]  /*2250*/  UIADD3 UR27, UPT, UPT, UR45, 0x30, URZ ;  /* 0x000000302d1b7890 */ /* 0x000fe4000fffe0ff */
[----:B------:R-:W-:-:S02]  /*2260*/  UIADD3 UR19, UPT, UPT, UR45, 0x38, URZ ;  /* 0x000000382d137890 */ /* 0x000fc4000fffe0ff */
[----:B------:R-:W-:Y:S02]  /*2270*/  UIMAD UR75, UR75, UR16, UR12 ;  /* 0x000000104b4b72a4 */ /* 0x000fe4000f8e020c */
[----:B------:R-:W-:Y:S01]  /*2280*/  UIMAD UR76, UR76, UR17, UR13 ;  /* 0x000000114c4c72a4 */ /* 0x000fe2000f8e020d */
[----:B------:R-:W-:Y:S01]  /*2290*/  UMOV UR20, UR55 ;  /* 0x0000003700147c82 */ /* 0x000fe20008000000 */
[----:B-1-3--:R-:W-:-:S10]  /*22a0*/  UMOV UR30, URZ ;  /* 0x000000ff001e7c82 */ /* 0x00afd40008000000 */
.L_x_28:
[----:B------:R-:W-:Y:S01]  /*22b0*/  @!P3 MOV R27, 0x8000 ;  /* 0x00008000001bb802 */ /* 0x000fe20000000f00 */
[----:B------:R-:W-:Y:S06]  /*22c0*/  ULEA UR6, UR20, UR46, 0x3 ;  /* 0x0000002e14067291 */ /* 0x000fec000f8e18ff */
[----:B------:R-:W-:Y:S01]  /*22d0*/  MOV R41, UR6 ;  /* 0x0000000600297c02 */ /* 0x000fe20008000f00 */
[----:B--2---:R-:W-:Y:S06]  /*22e0*/  @P0 BRA `(.L_x_23) ;  /* 0x0000000000100947 */ /* 0x004fec0003800000 */
[----:B------:R-:W-:Y:S02]  /*22f0*/  R2UR UR6, R41 ;  /* 0x00000000290672ca */ /* 0x000fe400000e0000 */
[----:B------:R-:W-:Y:S11]  /*2300*/  SHF.L.U32 R37, R4, 0x1f, RZ ;  /* 0x0000001f04257819 */ /* 0x000ff600000006ff */
[----:B------:R-:W1:Y:S02]  /*2310*/  SYNCS.PHASECHK.TRANS64.TRYWAIT P0, [UR6+0x30], R37 ;  /* 0x00003025ff0075a7 */ /* 0x000e640008001106 */
[----:B-1----:R-:W-:Y:S05]  /*2320*/  @!P0 BRA `(.L_x_24) ;  /* 0x00000084004c8947 */ /* 0x002fea0003800000 */
.L_x_23:
[----:B------:R-:W-:Y:S11]  /*2330*/  R2UR UR6, R41 ;  /* 0x00000000290672ca */ /* 0x000ff600000e0000 */
[----:B------:R-:W-:Y:S02]  /*2340*/  @!UPT UIADD3 URZ, UPT, UPT, URZ, URZ, URZ ;  /* 0x000000fffffff290 */ /* 0x000fe4000fffe0ff */
[----:B------:R2:W-:Y:S01]  /*2350*/  @!P3 SYNCS.ARRIVE.TRANS64 RZ, [UR6], R27 ;  /* 0x0000001bffffb9a7 */ /* 0x0005e20008000006 */
[----:B------:R-:W-:Y:S04]  /*2360*/  ULOP3.LUT UR6, UR62, 0x2, URZ, 0xfc, !UPT ;  /* 0x000000023e067892 */ /* 0x000fe8000f8efcff */
[----:B------:R-:W-:Y:S09]  /*2370*/  UISETP.NE.AND UP0, UPT, UR6, 0x2, UPT ;  /* 0x000000020600788c */ /* 0x000ff2000bf05270 */
[----:B------:R-:W-:Y:S05]  /*2380*/  BRA.U UP0, `(.L_x_25) ;  /* 0x0000000100047547 */ /* 0x000fea000b800000 */
[----:B------:R-:W-:Y:S05]  /*2390*/  BPT.TRAP 0x1 ;  /* 0x000000040000795c */ /* 0x000fea0000300000 */
.L_x_25:
[----:B------:R-:W-:Y:S04]  /*23a0*/  BSSY.RECONVERGENT B0, `(.L_x_26) ;  /* 0x0000003000007945 */ /* 0x000fe80003800200 */
[----:B------:R-:W-:Y:S05]  /*23b0*/  @P2 BRA `(.L_x_27) ;  /* 0x0000000000042947 */ /* 0x000fea0003800000 */
[----:B------:R-:W-:Y:S05]  /*23c0*/  BPT.TRAP 0x1 ;  /* 0x000000040000795c */ /* 0x000fea0000300000 */
.L_x_27:
[----:B------:R-:W-:Y:S05]  /*23d0*/  BSYNC.RECONVERGENT B0 ;  /* 0x0000000000007941 */ /* 0x000fea0003800200 */
.L_x_26:
[----:B------:R-:W-:Y:S01]  /*23e0*/  R2UR UR68, R0 ;  /* 0x00000000004472ca */ /* 0x000fe200000e0000 */
[----:B------:R-:W3:Y:S01]  /*23f0*/  LDCU.64 UR24, c[0x0][0x348] ;  /* 0x00006900ff1877ac */ /* 0x000ee20008000a00 */
[----:B------:R-:W-:Y:S02]  /*2400*/  R2UR UR69, R2 ;  /* 0x00000000024572ca */ /* 0x000fe400000e0000 */
[----:B-1----:R-:W-:Y:S01]  /*2410*/  MOV.SPILL R26, UR67 ;  /* 0x00000043001a7c02 */ /* 0x002fe20009000f00 */
[----:B------:R-:W-:Y:S01]  /*2420*/  UIADD3 UR6, UPT, UPT, UR20, 0x1, URZ ;  /* 0x0000000114067890 */ /* 0x000fe2000fffe0ff */
[----:B------:R-:W-:Y:S01]  /*2430*/  R2UR UR67, R29 ;  /* 0x000000001d4372ca */ /* 0x000fe200000e0000 */
[----:B------:R-:W-:Y:S01]  /*2440*/  ULEA UR18, UR20, UR46, 0xe ;  /* 0x0000002e14127291 */ /* 0x000fe2000f8e70ff */
[----:B------:R-:W-:Y:S01]  /*2450*/  R2UR UR65, R41 ;  /* 0x00000000294172ca */ /* 0x000fe200000e0000 */
[----:B------:R-:W-:Y:S01]  /*2460*/  UISETP.NE.AND UP0, UPT, UR6, 0x6, UPT ;  /* 0x000000060600788c */ /* 0x000fe2000bf05270 */
[----:B------:R-:W-:Y:S01]  /*2470*/  MOV.SPILL R38, UR59 ;  /* 0x0000003b00267c02 */ /* 0x000fe20009000f00 */
[----:B------:R-:W-:Y:S01]  /*2480*/  USHF.L.U32 UR66, UR30, 0x6, URZ ;  /* 0x000000061e427899 */ /* 0x000fe200080006ff */
[----:B------:R-:W-:Y:S01]  /*2490*/  R2UR UR61, R22 ;  /* 0x00000000163d72ca */ /* 0x000fe200000e0000 */
[----:B------:R-:W-:Y:S01]  /*24a0*/  UIMAD UR7, UR68, UR14, UR4 ;  /* 0x0000000e440772a4 */ /* 0x000fe2000f8e0204 */
[----:B------:R-:W-:Y:S01]  /*24b0*/  MOV.SPILL R43, UR68 ;  /* 0x00000044002b7c02 */ /* 0x000fe20009000f00 */
[----:B------:R-:W-:Y:S01]  /*24c0*/  USEL UR55, UR6, URZ, UP0 ;  /* 0x000000ff06377287 */ /* 0x000fe20008000000 */
[----:B------:R-:W-:Y:S01]  /*24d0*/  MOV.SPILL R44, UR69 ;  /* 0x00000045002c7c02 */ /* 0x000fe20009000f00 */
[----:B------:R-:W-:Y:S01]  /*24e0*/  UIMAD UR6, UR69, UR15, UR5 ;  /* 0x0000000f450672a4 */ /* 0x000fe2000f8e0205 */
[----:B------:R-:W-:Y:S01]  /*24f0*/  R2UR UR69, R25 ;  /* 0x00000000194572ca */ /* 0x000fe200000e0000 */
[----:B------:R-:W-:Y:S01]  /*2500*/  USEL UR8, URZ, 0x1, UP0 ;  /* 0x00000001ff087887 */ /* 0x000fe20008000000 */
[----:B------:R-:W-:Y:S01]  /*2510*/  MOV.SPILL R42, UR67 ;  /* 0x00000043002a7c02 */ /* 0x000fe20009000f00 */
[----:B---3--:R-:W-:Y:S01]  /*2520*/  UIADD3 UR16, UP1, UPT, UR24, 0x80, URZ ;  /* 0x0000008018107890 */ /* 0x008fe2000ff3e0ff */
[----:B------:R-:W-:Y:S01]  /*2530*/  R2UR UR67, R24 ;  /* 0x00000000184372ca */ /* 0x000fe200000e0000 */
[----:B------:R-:W-:Y:S01]  /*2540*/  UPRMT UR6, UR7, 0x40, UR6 ;  /* 0x0000004007067896 */ /* 0x000fe20008000006 */
[----:B------:R-:W-:Y:S01]  /*2550*/  R2UR UR68, R23 ;  /* 0x00000000174472ca */ /* 0x000fe200000e0000 */
[----:B------:R-:W-:Y:S01]  /*2560*/  ULEA UR9, UR55, UR46, 0x3 ;  /* 0x0000002e37097291 */ /* 0x000fe2000f8e18ff */
[----:B------:R-:W-:Y:S01]  /*2570*/  LOP3.LUT R4, R4, UR8, RZ, 0x3c, !PT ;  /* 0x0000000804047c12 */ /* 0x000fe2000f8e3cff */
[----:B------:R-:W-:Y:S01]  /*2580*/  UIADD3.X UR17, UPT, UPT, URZ, UR25, URZ, UP1, !UPT ;  /* 0x00000019ff117290 */ /* 0x000fe20008ffe4ff */
[----:B------:R-:W-:Y:S01]  /*2590*/  R2UR UR59, R21 ;  /* 0x00000000153b72ca */ /* 0x000fe200000e0000 */
[----:B------:R-:W-:Y:S01]  /*25a0*/  UPRMT UR6, UR6, 0x5410, URZ ;  /* 0x0000541006067896 */ /* 0x000fe200080000ff */
[----:B------:R-:W-:Y:S01]  /*25b0*/  SHF.L.U32 R41, R4, 0x1f, RZ ;  /* 0x0000001f04297819 */ /* 0x000fe200000006ff */
[----:B------:R-:W-:Y:S01]  /*25c0*/  UIADD3 UR64, UPT, UPT, UR18, 0x6800, URZ ;  /* 0x0000680012407890 */ /* 0x000fe2000fffe0ff */
[----:B------:R-:W-:Y:S01]  /*25d0*/  R2UR UR60, R20 ;  /* 0x00000000143c72ca */ /* 0x000fe200000e0000 */
[----:B------:R-:W-:Y:S01]  /*25e0*/  UIADD3 UR10, UPT, UPT, UR66, 0x20, URZ ;  /* 0x00000020420a7890 */ /* 0x000fe2000fffe0ff */
[----:B------:R1:W3:Y:S01]  /*25f0*/  SYNCS.PHASECHK.TRANS64.TRYWAIT P0, [UR9+0x30], R41 ;  /* 0x00003029ff0075a7 */ /* 0x0002e20008001109 */
[----:B------:R-:W-:Y:S01]  /*2600*/  UIADD3 UR8, UPT, UPT, UR18, 0x6c00, URZ ;  /* 0x00006c0012087890 */ /* 0x000fe2000fffe0ff */
[----:B------:R-:W-:Y:S01]  /*2610*/  R2UR UR37, R19 ;  /* 0x00000000132572ca */ /* 0x000fe200000e0000 */
[----:B------:R-:W-:Y:S01]  /*2620*/  UMOV UR9, UR65 ;  /* 0x0000004100097c82 */ /* 0x000fe20008000000 */
[----:B------:R-:W-:Y:S01]  /*2630*/  UMOV UR13, UR69 ;  /* 0x00000045000d7c82 */ /* 0x000fe20008000000 */
[----:B------:R-:W-:Y:S01]  /*2640*/  R2UR UR45, R16 ;  /* 0x00000000102d72ca */ /* 0x000fe200000e0000 */
[----:B------:R4:W-:Y:S01]  /*2650*/  UTMALDG.4D.IM2COL [UR64], [UR16], UR6 ;  /* 0x00000040100073b4 */ /* 0x0009e20008058006 */
[----:B------:R-:W-:Y:S01]  /*2660*/  UMOV UR11, UR67 ;  /* 0x00000043000b7c82 */ /* 0x000fe20008000000 */
[----:B------:R-:W-:Y:S01]  /*2670*/  UMOV UR12, UR68 ;  /* 0x00000044000c7c82 */ /* 0x000fe20008000000 */
[----:B------:R-:W-:Y:S01]  /*2680*/  UIADD3 UR72, UPT, UPT, UR18, 0xa000, URZ ;  /* 0x0000a00012487890 */ /* 0x000fe2000fffe0ff */
[----:B------:R-:W-:Y:S01]  /*2690*/  R2UR UR36, R17 ;  /* 0x00000000112472ca */ /* 0x000fe200000e0000 */
[----:B------:R-:W-:Y:S01]  /*26a0*/  UIADD3 UR56, UPT, UPT, UR18, 0x7000, URZ ;  /* 0x0000700012387890 */ /* 0x000fe2000fffe0ff */
[----:B------:R-:W-:Y:S01]  /*26b0*/  R2UR UR44, R14 ;  /* 0x000000000e2c72ca */ /* 0x000fe200000e0000 */
[----:B------:R-:W-:Y:S01]  /*26c0*/  UIADD3 UR32, UPT, UPT, UR18, 0x7800, URZ ;  /* 0x0000780012207890 */ /* 0x000fe2000fffe0ff */
[----:B------:R5:W-:Y:S01]  /*26d0*/  UTMALDG.4D.IM2COL [UR8], [UR16], UR6 ;  /* 0x00000008100073b4 */ /* 0x000be20008058006 */
[----:B------:R-:W-:Y:S01]  /*26e0*/  UMOV UR7, UR65 ;  /* 0x0000004100077c82 */ /* 0x000fe20008000000 */
[----:B------:R-:W-:Y:S01]  /*26f0*/  UMOV UR21, UR66 ;  /* 0x0000004200157c82 */ /* 0x000fe20008000000 */
[----:B------:R-:W-:Y:S01]  /*2700*/  UMOV UR57, UR7 ;  /* 0x0000000700397c82 */ /* 0x000fe20008000000 */
[----:B------:R-:W-:Y:S01]  /*2710*/  UMOV UR58, UR21 ;  /* 0x00000015003a7c82 */ /* 0x000fe20008000000 */
[----:B------:R-:W-:Y:S01]  /*2720*/  UMOV UR33, UR7 ;  /* 0x0000000700217c82 */ /* 0x000fe20008000000 */
[----:B------:R-:W-:Y:S01]  /*2730*/  UMOV UR41, UR7 ;  /* 0x0000000700297c82 */ /* 0x000fe20008000000 */
[----:B------:R-:W-:Y:S01]  /*2740*/  UMOV UR73, UR7 ;  /* 0x0000000700497c82 */ /* 0x000fe20008000000 */
[----:B------:R1:W-:Y:S01]  /*2750*/  UTMALDG.4D.IM2COL [UR56], [UR16], UR6 ;  /* 0x00000038100073b4 */ /* 0x0003e20008058006 */
[----:B------:R-:W-:Y:S01]  /*2760*/  MOV.SPILL R37, UR35 ;  /* 0x0000002300257c02 */ /* 0x000fe20009000f00 */
[----:B------:R-:W-:Y:S01]  /*2770*/  UMOV UR34, UR21 ;  /* 0x0000001500227c82 */ /* 0x000fe20008000000 */
[----:B------:R-:W-:Y:S01]  /*2780*/  R2UR UR35, R18 ;  /* 0x00000000122372ca */ /* 0x000fe200000e0000 */
[----:B------:R-:W-:Y:S01]  /*2790*/  UIADD3 UR40, UPT, UPT, UR18, 0x8000, URZ ;  /* 0x0000800012287890 */ /* 0x000fe2000fffe0ff */
[----:B------:R-:W-:Y:S01]  /*27a0*/  MOV.SPILL R45, UR43 ;  /* 0x0000002b002d7c02 */ /* 0x000fe20009000f00 */
[----:B------:R-:W-:Y:S01]  /*27b0*/  UMOV UR42, UR21 ;  /* 0x00000015002a7c82 */ /* 0x000fe20008000000 */
[----:B------:R-:W-:Y:S01]  /*27c0*/  R2UR UR43, R15 ;  /* 0x000000000f2b72ca */ /* 0x000fe200000e0000 */
[----:B------:R-:W-:Y:S01]  /*27d0*/  UMOV UR23, 0x30000 ;  /* 0x0003000000177882 */ /* 0x000fe20000000000 */
[----:B------:R-:W-:Y:S01]  /*27e0*/  MOV.SPILL R40, UR63 ;  /* 0x0000003f00287c02 */ /* 0x000fe20009000f00 */
[----:B------:R-:W-:Y:S01]  /*27f0*/  UMOV UR38, 0x0 ;  /* 0x0000000000267882 */ /* 0x000fe20000000000 */
[----:B------:R-:W-:Y:S01]  /*2800*/  MOV.SPILL R46, UR46 ;  /* 0x0000002e002e7c02 */ /* 0x000fe20009000f00 */
[----:B------:R-:W-:Y:S01]  /*2810*/  UMOV UR39, 0x10000000 ;  /* 0x1000000000277882 */ /* 0x000fe20000000000 */
[----:B------:R-:W-:Y:S01]  /*2820*/  R2UR.FILL UR63, R40 ;  /* 0x00000000283f72ca */ /* 0x000fe200004e0000 */
[----:B------:R-:W-:Y:S01]  /*2830*/  UIADD3 UR31, UPT, UPT, UR31, 0x1, URZ ;  /* 0x000000011f1f7890 */ /* 0x000fe2000fffe0ff */
[----:B------:R-:W-:Y:S02]  /*2840*/  R2UR.FILL UR46, R46 ;  /* 0x000000002e2e72ca */ /* 0x000fe400004e0000 */
[----:B--2---:R-:W-:Y:S02]  /*2850*/  MOV.SPILL R27, UR70 ;  /* 0x00000046001b7c02 */ /* 0x004fe40009000f00 */
[----:B------:R-:W-:Y:S02]  /*2860*/  MOV.SPILL R39, UR62 ;  /* 0x0000003e00277c02 */ /* 0x000fe40009000f00 */
[----:B------:R-:W-:Y:S02]  /*2870*/  R2UR.FILL UR70, R27 ;  /* 0x000000001b4672ca */ /* 0x000fe400004e0000 */
[----:B----4-:R-:W-:Y:S01]  /*2880*/  R2UR UR69, R13 ;  /* 0x000000000d4572ca */ /* 0x010fe200000e0000 */
[----:B------:R-:W-:Y:S01]  /*2890*/  UIADD3 UR64, UPT, UPT, UR18, 0x8800, URZ ;  /* 0x0000880012407890 */ /* 0x000fe2000fffe0ff */
[----:B------:R-:W-:Y:S01]  /*28a0*/  R2UR UR67, R12 ;  /* 0x000000000c4372ca */ /* 0x000fe200000e0000 */
[----:B------:R-:W-:Y:S01]  /*28b0*/  UMOV UR65, UR7 ;  /* 0x0000000700417c82 */ /* 0x000fe20008000000 */
[----:B------:R-:W-:Y:S01]  /*28c0*/  R2UR UR68, R11 ;  /* 0x000000000b4472ca */ /* 0x000fe200000e0000 */
[----:B------:R-:W-:Y:S01]  /*28d0*/  UMOV UR66, UR21 ;  /* 0x0000001500427c82 */ /* 0x000fe20008000000 */
[----:B------:R-:W-:Y:S01]  /*28e0*/  ULEA UR22, UR20, UR63, 0xc ;  /* 0x0000003f14167291 */ /* 0x000fe2000f8e60ff */
[----:B------:R-:W-:Y:S01]  /*28f0*/  MOV.SPILL R28, UR71 ;  /* 0x00000047001c7c02 */ /* 0x000fe20009000f00 */
[----:B-----5:R-:W-:Y:S01]  /*2900*/  UIADD3 UR8, UPT, UPT, UR18, 0x7400, URZ ;  /* 0x0000740012087890 */ /* 0x020fe2000fffe0ff */
[----:B------:R-:W-:Y:S01]  /*2910*/  MOV.SPILL R47, UR47 ;  /* 0x0000002f002f7c02 */ /* 0x000fe20009000f00 */
[----:B------:R-:W-:Y:S01]  /*2920*/  UMOV UR9, UR7 ;  /* 0x0000000700097c82 */ /* 0x000fe20008000000 */
[----:B------:R-:W-:Y:S01]  /*2930*/  UMOV UR13, UR61 ;  /* 0x0000003d000d7c82 */ /* 0x000fe20008000000 */
[----:B------:R-:W-:Y:S01]  /*2940*/  UMOV UR11, UR59 ;  /* 0x0000003b000b7c82 */ /* 0x000fe20008000000 */
[----:B------:R-:W-:Y:S01]  /*2950*/  UMOV UR12, UR60 ;  /* 0x0000003c000c7c82 */ /* 0x000fe20008000000 */
[----:B------:R-:W-:Y:S01]  /*2960*/  ULEA UR22, UR22, UR46, 0x2 ;  /* 0x0000002e16167291 */ /* 0x000fe2000f8e10ff */
[----:B------:R-:W-:Y:S01]  /*2970*/  R2UR.FILL UR47, R47 ;  /* 0x000000002f2f72ca */ /* 0x000fe200004e0000 */
[----:B-1----:R-:W-:Y:S01]  /*2980*/  UIADD3 UR56, UPT, UPT, UR18, 0x9000, URZ ;  /* 0x0000900012387890 */ /* 0x002fe2000fffe0ff */
[----:B------:R1:W-:Y:S01]  /*2990*/  UTMALDG.4D.IM2COL [UR8], [UR16], UR6 ;  /* 0x00000008100073b4 */ /* 0x0003e20008058006 */
[----:B------:R-:W-:Y:S01]  /*29a0*/  R2UR UR59, R9 ;  /* 0x00000000093b72ca */ /* 0x000fe200000e0000 */
[----:B------:R-:W-:Y:S01]  /*29b0*/  UIADD3 UR48, UPT, UPT, UR22, 0x20000, URZ ;  /* 0x0002000016307890 */ /* 0x000fe2000fffe0ff */
[----:B------:R-:W-:Y:S02]  /*29c0*/  R2UR UR60, R8 ;  /* 0x00000000083c72ca */ /* 0x000fe400000e0000 */
[----:B------:R-:W-:Y:S02]  /*29d0*/  R2UR UR61, R10 ;  /* 0x000000000a3d72ca */ /* 0x000fe400000e0000 */
[----:B------:R-:W-:Y:S01]  /*29e0*/  R2UR.FILL UR62, R39 ;  /* 0x00000000273e72ca */ /* 0x000fe200004e0000 */
[----:B------:R2:W-:Y:S01]  /*29f0*/  UTMALDG.4D.IM2COL [UR32], [UR16], UR6 ;  /* 0x00000020100073b4 */ /* 0x0005e20008058006 */
[----:B------:R-:W-:Y:S01]  /*2a00*/  R2UR.FILL UR71, R28 ;  /* 0x000000001c4772ca */ /* 0x000fe200004e0000 */
[----:B-1----:R-:W-:Y:S01]  /*2a10*/  UIADD3 UR8, UPT, UPT, UR18, 0x7c00, URZ ;  /* 0x00007c0012087890 */ /* 0x002fe2000fffe0ff */
[----:B------:R-:W-:Y:S01]  /*2a20*/  UMOV UR13, UR37 ;  /* 0x00000025000d7c82 */ /* 0x000fe20008000000 */
[----:B------:R-:W-:Y:S01]  /*2a30*/  UMOV UR11, UR35 ;  /* 0x00000023000b7c82 */ /* 0x000fe20008000000 */
[----:B------:R-:W-:Y:S01]  /*2a40*/  UMOV UR12, UR36 ;  /* 0x00000024000c7c82 */ /* 0x000fe20008000000 */
[----:B--2---:R-:W-:Y:S05]  /*2a50*/  R2UR UR35, R6 ;  /* 0x00000000062372ca */ /* 0x004fea00000e0000 */
[----:B------:R1:W-:Y:S01]  /*2a60*/  UTMALDG.4D.IM2COL [UR8], [UR16], UR6 ;  /* 0x00000008100073b4 */ /* 0x0003e20008058006 */
[----:B------:R-:W-:Y:S01]  /*2a70*/  R2UR UR36, R5 ;  /* 0x00000000052472ca */ /* 0x000fe200000e0000 */
[----:B------:R-:W-:Y:S01]  /*2a80*/  UIADD3 UR32, UPT, UPT, UR18, 0x9800, URZ ;  /* 0x0000980012207890 */ /* 0x000fe2000fffe0ff */
[----:B------:R-:W-:Y:S01]  /*2a90*/  R2UR UR37, R7 ;  /* 0x00000000072572ca */ /* 0x000fe200000e0000 */
[----:B------:R2:W-:Y:S01]  /*2aa0*/  UTMALDG.4D.IM2COL [UR40], [UR16], UR6 ;  /* 0x00000028100073b4 */ /* 0x0005e20008058006 */
[----:B-1----:R-:W-:Y:S01]  /*2ab0*/  UIADD3 UR8, UPT, UPT, UR18, 0x8400, URZ ;  /* 0x0000840012087890 */ /* 0x002fe2000fffe0ff */
[----:B------:R-:W-:Y:S01]  /*2ac0*/  UMOV UR13, UR45 ;  /* 0x0000002d000d7c82 */ /* 0x000fe20008000000 */
[----:B------:R-:W-:Y:S01]  /*2ad0*/  UMOV UR11, UR43 ;  /* 0x0000002b000b7c82 */ /* 0x000fe20008000000 */
[----:B------:R-:W-:Y:S01]  /*2ae0*/  UMOV UR12, UR44 ;  /* 0x0000002c000c7c82 */ /* 0x000fe20008000000 */
[----:B--2---:R-:W-:Y:S05]  /*2af0*/  R2UR.FILL UR43, R45 ;  /* 0x000000002d2b72ca */ /* 0x004fea00004e0000 */
[----:B------:R1:W-:Y:S01]  /*2b00*/  UTMALDG.4D.IM2COL [UR8], [UR16], UR6 ;  /* 0x00000008100073b4 */ /* 0x0003e20008058006 */
[----:B------:R-:W-:Y:S01]  /*2b10*/  UIADD3 UR40, UPT, UPT, UR22, 0x20800, URZ ;  /* 0x0002080016287890 */ /* 0x000fe2000fffe0ff */
[----:B------:R2:W-:Y:S01]  /*2b20*/  UTMALDG.4D.IM2COL [UR64], [UR16], UR6 ;  /* 0x00000040100073b4 */ /* 0x0005e20008058006 */
[----:B-1----:R-:W-:Y:S01]  /*2b30*/  UIADD3 UR8, UPT, UPT, UR18, 0x8c00, URZ ;  /* 0x00008c0012087890 */ /* 0x002fe2000fffe0ff */
[----:B------:R-:W-:Y:S01]  /*2b40*/  UMOV UR13, UR69 ;  /* 0x00000045000d7c82 */ /* 0x000fe20008000000 */
[----:B------:R-:W-:Y:S01]  /*2b50*/  UMOV UR11, UR67 ;  /* 0x00000043000b7c82 */ /* 0x000fe20008000000 */
[----:B------:R-:W-:Y:S01]  /*2b60*/  UMOV UR12, UR68 ;  /* 0x00000044000c7c82 */ /* 0x000fe20008000000 */
[----:B--2---:R-:W-:Y:S05]  /*2b70*/  R2UR.FILL UR69, R44 ;  /* 0x000000002c4572ca */ /* 0x004fea00004e0000 */
[----:B------:R1:W-:Y:S01]  /*2b80*/  UTMALDG.4D.IM2COL [UR8], [UR16], UR6 ;  /* 0x00000008100073b4 */ /* 0x0003e20008058006 */
[----:B------:R-:W-:Y:S01]  /*2b90*/  R2UR.FILL UR68, R43 ;  /* 0x000000002b4472ca */ /* 0x000fe200004e0000 */
[----:B------:R-:W-:Y:S01]  /*2ba0*/  UIADD3 UR64, UPT, UPT, UR22, 0x1e800, URZ ;  /* 0x0001e80016407890 */ /* 0x000fe2000fffe0ff */
[----:B------:R-:W-:Y:S01]  /*2bb0*/  R2UR.FILL UR67, R42 ;  /* 0x000000002a4372ca */ /* 0x000fe200004e0000 */
        /* <DEDUP_REMOVED lines=15> */
[----:B------:R-:W-:Y:S02]  /*2cb0*/  UIADD3 UR32, UPT, UPT, UR22, 0x21000, URZ ;  /* 0x0002100016207890 */ /* 0x000fe4000fffe0ff */
[----:B-1----:R-:W-:Y:S02]  /*2cc0*/  UIADD3 UR8, UPT, UPT, UR18, 0xa400, URZ ;  /* 0x0000a40012087890 */ /* 0x002fe4000fffe0ff */
[----:B------:R-:W-:Y:S01]  /*2cd0*/  USHF.L.U32 UR18, UR30, 0x6, URZ ;  /* 0x000000061e127899 */ /* 0x000fe200080006ff */
[----:B------:R-:W-:Y:S01]  /*2ce0*/  UMOV UR11, UR75 ;  /* 0x0000004b000b7c82 */ /* 0x000fe20008000000 */
[----:B------:R-:W-:Y:S01]  /*2cf0*/  UMOV UR12, UR76 ;  /* 0x0000004c000c7c82 */ /* 0x000fe20008000000 */
[----:B------:R-:W-:Y:S04]  /*2d00*/  UMOV UR13, UR77 ;  /* 0x0000004d000d7c82 */ /* 0x000fe80008000000 */
[----:B------:R-:W-:Y:S01]  /*2d10*/  UMOV UR74, UR18 ;  /* 0x00000012004a7c82 */ /* 0x000fe20008000000 */
[----:B------:R-:W-:Y:S01]  /*2d20*/  UMOV UR66, UR18 ;  /* 0x0000001200427c82 */ /* 0x000fe20008000000 */
[----:B------:R1:W-:Y:S01]  /*2d30*/  UTMALDG.4D.IM2COL [UR72], [UR16], UR6 ;  /* 0x00000048100073b4 */ /* 0x0003e20008058006 */
[----:B------:R-:W-:Y:S01]  /*2d40*/  UMOV UR58, UR18 ;  /* 0x00000012003a7c82 */ /* 0x000fe20008000000 */
[----:B------:R-:W-:Y:S01]  /*2d50*/  UMOV UR50, UR18 ;  /* 0x0000001200327c82 */ /* 0x000fe20008000000 */
[----:B------:R-:W-:Y:S01]  /*2d60*/  UMOV UR42, UR18 ;  /* 0x00000012002a7c82 */ /* 0x000fe20008000000 */
[----:B------:R-:W-:Y:S01]  /*2d70*/  UMOV UR34, UR18 ;  /* 0x0000001200227c82 */ /* 0x000fe20008000000 */
[----:B------:R-:W-:Y:S01]  /*2d80*/  UMOV UR26, UR18 ;  /* 0x00000012001a7c82 */ /* 0x000fe20008000000 */
[----:B------:R2:W-:Y:S01]  /*2d90*/  UTMALDG.4D.IM2COL [UR8], [UR16], UR6 ;  /* 0x00000008100073b4 */ /* 0x0005e20008058006 */
[----:B-1----:R-:W-:Y:S01]  /*2da0*/  UMOV UR72, UR7 ;  /* 0x0000000700487c82 */ /* 0x002fe20008000000 */
[----:B------:R-:W-:Y:S01]  /*2db0*/  UMOV UR73, UR69 ;  /* 0x0000004500497c82 */ /* 0x000fe20008000000 */
[----:B------:R-:W-:Y:S01]  /*2dc0*/  UMOV UR65, UR72 ;  /* 0x0000004800417c82 */ /* 0x000fe20008000000 */
[----:B------:R-:W-:Y:S01]  /*2dd0*/  UMOV UR74, UR68 ;  /* 0x00000044004a7c82 */ /* 0x000fe20008000000 */
[----:B------:R-:W-:Y:S01]  /*2de0*/  UMOV UR57, UR72 ;  /* 0x0000004800397c82 */ /* 0x000fe20008000000 */
[----:B------:R-:W-:Y:S01]  /*2df0*/  UMOV UR60, UR74 ;  /* 0x0000004a003c7c82 */ /* 0x000fe20008000000 */
[----:B------:R-:W-:Y:S01]  /*2e00*/  UMOV UR61, UR73 ;  /* 0x00000049003d7c82 */ /* 0x000fe20008000000 */
[----:B------:R-:W-:Y:S01]  /*2e10*/  UMOV UR49, UR72 ;  /* 0x0000004800317c82 */ /* 0x000fe20008000000 */
[----:B--2---:R-:W-:Y:S02]  /*2e20*/  UIADD3 UR6, UP0, UPT, UR24, 0x180, URZ ;  /* 0x0000018018067890 */ /* 0x004fe4000ff1e0ff */
[----:B------:R-:W-:Y:S02]  /*2e30*/  UIADD3 UR8, UPT, UPT, UR22, 0x1ec00, URZ ;  /* 0x0001ec0016087890 */ /* 0x000fe4000fffe0ff */
[----:B------:R-:W-:Y:S01]  /*2e40*/  UIADD3.X UR7, UPT, UPT, URZ, UR25, URZ, UP0, !UPT ;  /* 0x00000019ff077290 */ /* 0x000fe200087fe4ff */
[----:B------:R-:W-:Y:S01]  /*2e50*/  UMOV UR9, UR72 ;  /* 0x0000004800097c82 */ /* 0x000fe20008000000 */
[----:B------:R-:W-:Y:S01]  /*2e60*/  UMOV UR41, UR72 ;  /* 0x0000004800297c82 */ /* 0x000fe20008000000 */
[----:B------:R-:W-:Y:S01]  /*2e70*/  UMOV UR33, UR72 ;  /* 0x0000004800217c82 */ /* 0x000fe20008000000 */
[----:B------:R-:W-:Y:S01]  /*2e80*/  UMOV UR25, UR72 ;  /* 0x0000004800197c82 */ /* 0x000fe20008000000 */
[----:B------:R-:W-:Y:S01]  /*2e90*/  UMOV UR17, UR72 ;  /* 0x0000004800117c82 */ /* 0x000fe20008000000 */
[----:B------:R-:W1:Y:S03]  /*2ea0*/  LDCU UR72, c[0x0][0x390] ;  /* 0x00007200ff4877ac */ /* 0x000e660008000800 */
[----:B------:R2:W-:Y:S01]  /*2eb0*/  UTMALDG.4D.MULTICAST [UR64], [UR6], UR23, desc[UR38] ;  /* 0x00002640060073b4 */ /* 0x0005e20008019817 */
[----:B------:R-:W-:Y:S01]  /*2ec0*/  UMOV UR11, UR67 ;  /* 0x00000043000b7c82 */ /* 0x000fe20008000000 */
[----:B------:R-:W-:Y:S01]  /*2ed0*/  UMOV UR12, UR74 ;  /* 0x0000004a000c7c82 */ /* 0x000fe20008000000 */
[----:B------:R-:W-:Y:S01]  /*2ee0*/  UMOV UR13, UR73 ;  /* 0x00000049000d7c82 */ /* 0x000fe20008000000 */
[----:B------:R-:W-:Y:S01]  /*2ef0*/  UMOV UR52, UR74 ;  /* 0x0000004a00347c82 */ /* 0x000fe20008000000 */
[----:B------:R-:W-:Y:S01]  /*2f00*/  UMOV UR53, UR73 ;  /* 0x0000004900357c82 */ /* 0x000fe20008000000 */
[----:B------:R-:W-:Y:S01]  /*2f10*/  UMOV UR44, UR74 ;  /* 0x0000004a002c7c82 */ /* 0x000fe20008000000 */
[----:B------:R4:W-:Y:S01]  /*2f20*/  UTMALDG.4D.MULTICAST [UR8], [UR6], UR23, desc[UR38] ;  /* 0x00002608060073b4 */ /* 0x0009e20008019817 */
[----:B------:R-:W-:Y:S01]  /*2f30*/  UMOV UR45, UR73 ;  /* 0x00000049002d7c82 */ /* 0x000fe20008000000 */
[----:B------:R-:W-:Y:S01]  /*2f40*/  UMOV UR36, UR74 ;  /* 0x0000004a00247c82 */ /* 0x000fe20008000000 */
[----:B------:R-:W-:Y:S01]  /*2f50*/  UMOV UR37, UR73 ;  /* 0x0000004900257c82 */ /* 0x000fe20008000000 */
[----:B------:R-:W-:Y:S01]  /*2f60*/  UIADD3 UR24, UPT, UPT, UR22, 0x21800, URZ ;  /* 0x0002180016187890 */ /* 0x000fe2000fffe0ff */
[----:B------:R-:W-:Y:S01]  /*2f70*/  UMOV UR28, UR74 ;  /* 0x0000004a001c7c82 */ /* 0x000fe20008000000 */
[----:B------:R-:W-:Y:S01]  /*2f80*/  UMOV UR29, UR73 ;  /* 0x00000049001d7c82 */ /* 0x000fe20008000000 */
[----:B------:R-:W-:Y:S01]  /*2f90*/  UIADD3 UR16, UPT, UPT, UR22, 0x22000, URZ ;  /* 0x0002200016107890 */ /* 0x000fe2000fffe0ff */
[----:B------:R-:W-:Y:S01]  /*2fa0*/  UMOV UR20, UR74 ;  /* 0x0000004a00147c82 */ /* 0x000fe20008000000 */
[----:B------:R-:W-:Y:S01]  /*2fb0*/  UMOV UR21, UR73 ;  /* 0x0000004900157c82 */ /* 0x000fe20008000000 */
[----:B--2---:R-:W-:Y:S01]  /*2fc0*/  R2UR.FILL UR67, R26 ;  /* 0x000000001a4372ca */ /* 0x004fe200004e0000 */
[----:B------:R-:W-:Y:S01]  /*2fd0*/  UIADD3 UR64, UPT, UPT, UR22, 0x1f000, URZ ;  /* 0x0001f00016407890 */ /* 0x000fe2000fffe0ff */
[----:B------:R-:W-:Y:S01]  /*2fe0*/  UMOV UR69, UR73 ;  /* 0x0000004900457c82 */ /* 0x000fe20008000000 */
[----:B------:R-:W-:Y:S01]  /*2ff0*/  UMOV UR68, UR74 ;  /* 0x0000004a00447c82 */ /* 0x000fe20008000000 */
[----:B----4-:R-:W-:Y:S09]  /*3000*/  UIADD3 UR8, UPT, UPT, UR22, 0x1f400, URZ ;  /* 0x0001f40016087890 */ /* 0x010ff2000fffe0ff */
[----:B------:R2:W-:Y:S01]  /*3010*/  UTMALDG.4D.MULTICAST [UR64], [UR6], UR23, desc[UR38] ;  /* 0x00002640060073b4 */ /* 0x0005e20008019817 */
[----:B------:R-:W-:Y:S02]  /*3020*/  UMOV UR11, UR67 ;  /* 0x00000043000b7c82 */ /* 0x000fe40008000000 */
[----:B------:R4:W-:Y:S01]  /*3030*/  UTMALDG.4D.MULTICAST [UR8], [UR6], UR23, desc[UR38] ;  /* 0x00002608060073b4 */ /* 0x0009e20008019817 */
[----:B------:R-:W-:Y:S01]  /*3040*/  UTMALDG.4D.MULTICAST [UR56], [UR6], UR23, desc[UR38] ;  /* 0x00002638060073b4 */ /* 0x000fe20008019817 */
[----:B--2---:R-:W2:Y:S01]  /*3050*/  LDCU UR69, c[0x0][0x38c] ;  /* 0x00007180ff4577ac */ /* 0x004ea20008000800 */
[----:B----4-:R-:W-:Y:S01]  /*3060*/  UIADD3 UR8, UPT, UPT, UR22, 0x1fc00, URZ ;  /* 0x0001fc0016087890 */ /* 0x010fe2000fffe0ff */
[----:B------:R-:W-:Y:S08]  /*3070*/  UMOV UR11, UR59 ;  /* 0x0000003b000b7c82 */ /* 0x000ff00008000000 */
[----:B------:R4:W-:Y:S01]  /*3080*/  UTMALDG.4D.MULTICAST [UR8], [UR6], UR23, desc[UR38] ;  /* 0x00002608060073b4 */ /* 0x0009e20008019817 */
[----:B------:R-:W-:Y:S01]  /*3090*/  UTMALDG.4D.MULTICAST [UR48], [UR6], UR23, desc[UR38] ;  /* 0x00002630060073b4 */ /* 0x000fe20008019817 */
        /* <DEDUP_REMOVED lines=15> */
[----:B------:R5:W-:Y:S01]  /*3190*/  UTMALDG.4D.MULTICAST [UR16], [UR6], UR23, desc[UR38] ;  /* 0x00002610060073b4 */ /* 0x000be20008019817 */
[----:B----4-:R-:W-:Y:S01]  /*31a0*/  UIADD3 UR8, UPT, UPT, UR22, 0x22400, URZ ;  /* 0x0002240016087890 */ /* 0x010fe2000fffe0ff */
[----:B------:R-:W-:Y:S01]  /*31b0*/  UMOV UR11, UR19 ;  /* 0x00000013000b7c82 */ /* 0x000fe20008000000 */
[----:B-----5:R-:W-:Y:S07]  /*31c0*/  UIADD3 UR17, UPT, UPT, UR74, 0x1, URZ ;  /* 0x000000014a117890 */ /* 0x020fee000fffe0ff */
[----:B------:R4:W-:Y:S01]  /*31d0*/  UTMALDG.4D.MULTICAST [UR8], [UR6], UR23, desc[UR38] ;  /* 0x00002608060073b4 */ /* 0x0009e20008019817 */
[----:B------:R-:W-:Y:S02]  /*31e0*/  UIADD3 UR16, UPT, UPT, UR73, 0x1, URZ ;  /* 0x0000000149107890 */ /* 0x000fe4000fffe0ff */
[----:B--2---:R-:W-:Y:S01]  /*31f0*/  UISETP.NE.AND UP1, UPT, UR17, UR69, UPT ;  /* 0x000000451100728c */ /* 0x004fe2000bf25270 */
[----:B------:R-:W-:Y:S10]  /*3200*/  UMOV UR20, UR55 ;  /* 0x0000003700147c82 */ /* 0x000ff40008000000 */
[----:B------:R-:W-:Y:S04]  /*3210*/  @UP1 UIADD3 UR16, UPT, UPT, UR73, URZ, URZ ;  /* 0x000000ff49101290 */ /* 0x000fe8000fffe0ff */
[----:B-1----:R-:W-:Y:S02]  /*3220*/  UISETP.NE.AND UP0, UPT, UR16, UR72, UPT ;  /* 0x000000481000728c */ /* 0x002fe4000bf05270 */
[----:B----4-:R-:W-:Y:S09]  /*3230*/  UIADD3 UR6, UPT, UPT, UR30, 0x1, URZ ;  /* 0x000000011e067890 */ /* 0x010ff2000fffe0ff */
[----:B------:R-:W-:Y:S02]  /*3240*/  @UP0 UIADD3 UR6, UPT, UPT, UR30, URZ, URZ ;  /* 0x000000ff1e060290 */ /* 0x000fe4000fffe0ff */
[----:B------:R-:W-:Y:S02]  /*3250*/  USEL UR7, UR16, URZ, UP0 ;  /* 0x000000ff10077287 */ /* 0x000fe40008000000 */
[----:B------:R-:W-:Y:S02]  /*3260*/  UISETP.NE.AND UP0, UPT, UR31, UR70, UPT ;  /* 0x000000461f00728c */ /* 0x000fe4000bf05270 */
[----:B------:R-:W-:Y:S02]  /*3270*/  USEL UR8, UR17, URZ, UP1 ;  /* 0x000000ff11087287 */ /* 0x000fe40008800000 */
[----:B------:R-:W-:Y:S01]  /*3280*/  IMAD.U32 R2, RZ, RZ, UR7 ;  /* 0x00000007ff027e24 */ /* 0x000fe2000f8e00ff */
[----:B------:R-:W-:Y:S03]  /*3290*/  UMOV UR30, UR6 ;  /* 0x00000006001e7c82 */ /* 0x000fe60008000000 */
[----:B------:R-:W-:Y:S01]  /*32a0*/  IMAD.U32 R0, RZ, RZ, UR8 ;  /* 0x00000008ff007e24 */ /* 0x000fe2000f8e00ff */
[----:B---3--:R-:W-:Y:S06]  /*32b0*/  BRA.U UP0, `(.L_x_28) ;  /* 0xffffffed00fc7547 */ /* 0x008fec000b83ffff */
.L_x_22:
[----:B------:R-:W-:Y:S01]  /*32c0*/  ULEA UR4, UR55, UR46, 0x3 ;  /* 0x0000002e37047291 */ /* 0x000fe2000f8e18ff */
[----:B------:R-:W-:Y:S01]  /*32d0*/  SHF.L.U32 R5, R4, 0x1f, RZ ;  /* 0x0000001f04057819 */ /* 0x000fe200000006ff */
[----:B------:R-:W-:Y:S01]  /*32e0*/  @!P1 SYNCS.ARRIVE.TRANS64.A1T0 RZ, [UR46+0x98], RZ ;  /* 0x000098ffffff99a7 */ /* 0x000fe2000810002e */
[----:B------:R-:W-:-:S06]  /*32f0*/  R2UR UR5, R35 ;  /* 0x00000000230572ca */ /* 0x000fcc00000e0000 */
[----:B--2---:R1:W2:Y:S07]  /*3300*/  SYNCS.PHASECHK.TRANS64.TRYWAIT P0, [UR4+0x30], R5 ;  /* 0x00003005ff0075a7 */ /* 0x0042ae0008001104 */
[----:B------:R-:W-:-:S09]  /*3310*/  UISETP.GE.AND UP0, UPT, UR5, 0x1, UPT ;  /* 0x000000010500788c */ /* 0x000fd2000bf06270 */
[----:B------:R-:W-:Y:S05]  /*3320*/  BRA.U !UP0, `(.L_x_29) ;  /* 0x0000001908bc7547 */ /* 0x000fea000b800000 */
[----:B------:R-:W3:Y:S01]  /*3330*/  LDCU.128 UR8, c[0x0][0x480] ;  /* 0x00009000ff0877ac */ /* 0x000ee20008000c00 */
        /* <DEDUP_REMOVED lines=8> */
[----:B------:R-:W4:Y:S01]  /*33c0*/  LDCU.64 UR4, c[0x0][0x490] ;  /* 0x00009200ff0477ac */ /* 0x000f220008000a00 */
[----:B---3--:R-:W-:Y:S02]  /*33d0*/  UIMAD.WIDE.U32 UR6, UR44, UR9, URZ ;  /* 0x000000092c0672a5 */ /* 0x008fe4000f8e00ff */
        /* <DEDUP_REMOVED lines=26> */
[----:B----4-:R-:W-:Y:S01]  /*3580*/  UIMAD.WIDE.U32 UR20, UR15, UR4, URZ ;  /* 0x000000040f1472a5 */ /* 0x010fe2000f8e00ff */
        /* <DEDUP_REMOVED lines=19> */
[----:B------:R-:W3:Y:S02]  /*36c0*/  LDCU.64 UR16, c[0x0][0x4b0] ;  /* 0x00009600ff1077ac */ /* 0x000ee40008000a00 */
[----:B------:R-:W-:Y:S01]  /*36d0*/  UMOV UR4, UR21 ;  /* 0x0000001500047c82 */ /* 0x000fe20008000000 */
[----:B------:R-:W3:Y:S01]  /*36e0*/  LDCU.64 UR12, c[0x0][0x4d0] ;  /* 0x00009a00ff0c77ac */ /* 0x000ee20008000a00 */
        /* <DEDUP_REMOVED lines=20> */
[----:B------:R-:W-:Y:S01]  /*3830*/  IMAD.U32 R10, RZ, RZ, UR52 ;  /* 0x00000034ff0a7e24 */ /* 0x000fe2000f8e00ff */
[----:B------:R-:W-:-:S02]  /*3840*/  USHF.R.U32.HI UR26, URZ, UR5, UR4 ;  /* 0x00000005ff1a7299 */ /* 0x000fc40008011604 */
[----:B------:R-:W-:Y:S02]  /*3850*/  UIADD3 UR5, UPT, UPT, -UR7, URZ, URZ ;  /* 0x000000ff07057290 */ /* 0x000fe4000fffe1ff */
[----:B------:R-:W-:Y:S02]  /*3860*/  UIADD3 UR4, UPT, UPT, -UR6, URZ, URZ ;  /* 0x000000ff06047290 */ /* 0x000fe4000fffe1ff */
[----:B------:R-:W-:Y:S02]  /*3870*/  UIMAD UR42, UR8, UR22, UR42 ;  /* 0x00000016082a72a4 */ /* 0x000fe4000f8e022a */
[----:B------:R-:W-:Y:S02]  /*3880*/  UIMAD UR41, UR8, UR21, UR41 ;  /* 0x00000015082972a4 */ /* 0x000fe4000f8e0229 */
[----:B------:R-:W-:Y:S02]  /*3890*/  UIMAD UR40, UR8, UR20, UR40 ;  /* 0x00000014082872a4 */ /* 0x000fe4000f8e0228 */
[----:B------:R-:W-:-:S02]  /*38a0*/  UIMAD UR39, UR8, UR5, UR39 ;  /* 0x00000005082772a4 */ /* 0x000fc4000f8e0227 */
[----:B------:R-:W-:Y:S02]  /*38b0*/  UIMAD UR25, UR8, UR25, UR47 ;  /* 0x00000019081972a4 */ /* 0x000fe4000f8e022f */
[----:B------:R-:W-:Y:S02]  /*38c0*/  UIMAD UR45, UR8, UR4, UR45 ;  /* 0x00000004082d72a4 */ /* 0x000fe4000f8e022d */
[----:B------:R-:W-:Y:S02]  /*38d0*/  UIADD3 UR8, UPT, UPT, -UR52, URZ, URZ ;  /* 0x000000ff34087290 */ /* 0x000fe4000fffe1ff */
[----:B------:R-:W-:Y:S02]  /*38e0*/  USEL UR59, UR19, UR38, !UP0 ;  /* 0x00000026133b7287 */ /* 0x000fe4000c000000 */
[----:B------:R-:W-:Y:S02]  /*38f0*/  USEL UR58, UR18, UR37, !UP0 ;  /* 0x00000025123a7287 */ /* 0x000fe4000c000000 */
[----:B------:R-:W-:-:S02]  /*3900*/  USEL UR57, UR15, UR36, !UP0 ;  /* 0x000000240f397287 */ /* 0x000fc4000c000000 */
[----:B------:R-:W-:Y:S01]  /*3910*/  USEL UR56, UR14, UR35, !UP0 ;  /* 0x000000230e387287 */ /* 0x000fe2000c000000 */
[----:B------:R-:W-:Y:S01]  /*3920*/  IMAD.U32 R20, RZ, RZ, UR59 ;  /* 0x0000003bff147e24 */ /* 0x000fe2000f8e00ff */
[----:B------:R-:W-:Y:S01]  /*3930*/  USEL UR53, UR10, UR34, !UP0 ;  /* 0x000000220a357287 */ /* 0x000fe2000c000000 */
[----:B------:R-:W-:Y:S01]  /*3940*/  IMAD.U32 R18, RZ, RZ, UR58 ;  /* 0x0000003aff127e24 */ /* 0x000fe2000f8e00ff */
[----:B------:R-:W-:Y:S01]  /*3950*/  USEL UR51, UR7, UR27, !UP0 ;  /* 0x0000001b07337287 */ /* 0x000fe2000c000000 */
[----:B------:R-:W-:Y:S01]  /*3960*/  MOV R16, UR57 ;  /* 0x0000003900107c02 */ /* 0x000fe20008000f00 */
[----:B------:R-:W-:Y:S01]  /*3970*/  USEL UR50, UR6, UR26, !UP0 ;  /* 0x0000001a06327287 */ /* 0x000fe2000c000000 */
[----:B------:R-:W-:Y:S01]  /*3980*/  IMAD.U32 R14, RZ, RZ, UR56 ;  /* 0x00000038ff0e7e24 */ /* 0x000fe2000f8e00ff */
[----:B------:R-:W-:Y:S01]  /*3990*/  UIMAD UR8, UR11, UR8, UR9 ;  /* 0x000000080b0872a4 */ /* 0x000fe2000f8e0209 */
[----:B------:R-:W-:Y:S01]  /*39a0*/  MOV R12, UR53 ;  /* 0x00000035000c7c02 */ /* 0x000fe20008000f00 */
[----:B---3--:R-:W-:Y:S01]  /*39b0*/  UIMAD UR9, UR25, UR16, UR12 ;  /* 0x00000010190972a4 */ /* 0x008fe2000f8e020c */
[----:B------:R-:W-:Y:S01]  /*39c0*/  MOV R8, UR51 ;  /* 0x0000003300087c02 */ /* 0x000fe20008000f00 */
[----:B------:R-:W-:Y:S01]  /*39d0*/  UIADD3 UR24, UPT, UPT, -UR59, URZ, URZ ;  /* 0x000000ff3b187290 */ /* 0x000fe2000fffe1ff */
[----:B------:R-:W-:Y:S01]  /*39e0*/  IMAD.U32 R6, RZ, RZ, UR50 ;  /* 0x00000032ff067e24 */ /* 0x000fe2000f8e00ff */
[----:B------:R-:W-:-:S02]  /*39f0*/  UIADD3 UR23, UPT, UPT, -UR58, URZ, URZ ;  /* 0x000000ff3a177290 */ /* 0x000fc4000fffe1ff */
[----:B------:R-:W-:Y:S01]  /*3a00*/  UIADD3 UR22, UPT, UPT, -UR57, URZ, URZ ;  /* 0x000000ff39167290 */ /* 0x000fe2000fffe1ff */
[----:B------:R-:W-:Y:S01]  /*3a10*/  MOV R19, UR9 ;  /* 0x0000000900137c02 */ /* 0x000fe20008000f00 */
[----:B------:R-:W-:Y:S02]  /*3a20*/  UIADD3 UR21, UPT, UPT, -UR56, URZ, URZ ;  /* 0x000000ff38157290 */ /* 0x000fe4000fffe1ff */
[----:B------:R-:W-:Y:S02]  /*3a30*/  UIADD3 UR20, UPT, UPT, -UR53, URZ, URZ ;  /* 0x000000ff35147290 */ /* 0x000fe4000fffe1ff */
[----:B------:R-:W-:Y:S02]  /*3a40*/  UIADD3 UR5, UPT, UPT, -UR51, URZ, URZ ;  /* 0x000000ff33057290 */ /* 0x000fe4000fffe1ff */
[----:B------:R-:W-:Y:S02]  /*3a50*/  UIADD3 UR4, UPT, UPT, -UR50, URZ, URZ ;  /* 0x000000ff32047290 */ /* 0x000fe4000fffe1ff */
[----:B------:R-:W-:-:S02]  /*3a60*/  UIMAD UR24, UR11, UR24, UR19 ;  /* 0x000000180b1872a4 */ /* 0x000fc4000f8e0213 */
[----:B------:R-:W-:Y:S02]  /*3a70*/  UIMAD UR23, UR11, UR23, UR18 ;  /* 0x000000170b1772a4 */ /* 0x000fe4000f8e0212 */
[----:B------:R-:W-:Y:S02]  /*3a80*/  UIMAD UR22, UR11, UR22, UR15 ;  /* 0x000000160b1672a4 */ /* 0x000fe4000f8e020f */
[----:B------:R-:W-:Y:S02]  /*3a90*/  UIMAD UR21, UR11, UR21, UR14 ;  /* 0x000000150b1572a4 */ /* 0x000fe4000f8e020e */
[----:B------:R-:W-:Y:S02]  /*3aa0*/  UIMAD UR20, UR11, UR20, UR10 ;  /* 0x000000140b1472a4 */ /* 0x000fe4000f8e020a */
[----:B------:R-:W-:Y:S02]  /*3ab0*/  UIMAD UR7, UR11, UR5, UR7 ;  /* 0x000000050b0772a4 */ /* 0x000fe4000f8e0207 */
[----:B------:R-:W-:-:S02]  /*3ac0*/  UIMAD UR6, UR11, UR4, UR6 ;  /* 0x000000040b0672a4 */ /* 0x000fc4000f8e0206 */
[----:B------:R-:W-:Y:S02]  /*3ad0*/  UIMAD UR11, UR44, UR16, UR12 ;  /* 0x000000102c0b72a4 */ /* 0x000fe4000f8e020c */
[----:B------:R-:W-:Y:S02]  /*3ae0*/  UIMAD UR10, UR28, UR16, UR12 ;  /* 0x000000101c0a72a4 */ /* 0x000fe4000f8e020c */
[----:B------:R-:W-:Y:S02]  /*3af0*/  UIMAD UR9, UR42, UR16, UR12 ;  /* 0x000000102a0972a4 */ /* 0x000fe4000f8e020c */
[----:B------:R-:W-:Y:S01]  /*3b00*/  IMAD.U32 R17, RZ, RZ, UR11 ;  /* 0x0000000bff117e24 */ /* 0x000fe2000f8e00ff */
[----:B------:R-:W-:Y:S01]  /*3b10*/  UIMAD UR11, UR41, UR16, UR12 ;  /* 0x00000010290b72a4 */ /* 0x000fe2000f8e020c */
[----:B------:R-:W-:Y:S01]  /*3b20*/  MOV R15, UR10 ;  /* 0x0000000a000f7c02 */ /* 0x000fe20008000f00 */
[----:B------:R-:W-:Y:S01]  /*3b30*/  UIMAD UR10, UR40, UR16, UR12 ;  /* 0x00000010280a72a4 */ /* 0x000fe2000f8e020c */
[----:B------:R-:W-:Y:S01]  /*3b40*/  IMAD.U32 R13, RZ, RZ, UR9 ;  /* 0x00000009ff0d7e24 */ /* 0x000fe2000f8e00ff */
[----:B------:R-:W-:-:S02]  /*3b50*/  UIMAD UR9, UR39, UR16, UR12 ;  /* 0x00000010270972a4 */ /* 0x000fc4000f8e020c */
[----:B------:R-:W-:Y:S01]  /*3b60*/  MOV R11, UR11 ;  /* 0x0000000b000b7c02 */ /* 0x000fe20008000f00 */
[----:B------:R-:W-:Y:S01]  /*3b70*/  UIMAD UR11, UR45, UR16, UR12 ;  /* 0x000000102d0b72a4 */ /* 0x000fe2000f8e020c */
[----:B------:R-:W-:Y:S01]  /*3b80*/  IMAD.U32 R9, RZ, RZ, UR10 ;  /* 0x0000000aff097e24 */ /* 0x000fe2000f8e00ff */
[----:B------:R-:W-:Y:S01]  /*3b90*/  UIMAD UR10, UR24, UR17, UR13 ;  /* 0x00000011180a72a4 */ /* 0x000fe2000f8e020d */
[----:B------:R-:W-:Y:S01]  /*3ba0*/  MOV R7, UR9 ;  /* 0x0000000900077c02 */ /* 0x000fe20008000f00 */
[----:B------:R-:W-:Y:S02]  /*3bb0*/  UIMAD UR9, UR23, UR17, UR13 ;  /* 0x00000011170972a4 */ /* 0x000fe4000f8e020d */
[----:B-1----:R-:W-:Y:S01]  /*3bc0*/  IMAD.U32 R5, RZ, RZ, UR11 ;  /* 0x0000000bff057e24 */ /* 0x002fe2000f8e00ff */
[----:B------:R-:W-:Y:S01]  /*3bd0*/  UIMAD UR11, UR22, UR17, UR13 ;  /* 0x00000011160b72a4 */ /* 0x000fe2000f8e020d */
[----:B------:R-:W-:Y:S01]  /*3be0*/  MOV R28, UR10 ;  /* 0x0000000a001c7c02 */ /* 0x000fe20008000f00 */
[----:B------:R-:W-:Y:S01]  /*3bf0*/  UIMAD UR10, UR21, UR17, UR13 ;  /* 0x00000011150a72a4 */ /* 0x000fe2000f8e020d */
[----:B-----5:R-:W-:Y:S01]  /*3c00*/  IMAD.U32 R27, RZ, RZ, UR9 ;  /* 0x00000009ff1b7e24 */ /* 0x020fe2000f8e00ff */
[----:B------:R-:W-:-:S02]  /*3c10*/  UIMAD UR9, UR20, UR17, UR13 ;  /* 0x00000011140972a4 */ /* 0x000fc4000f8e020d */
[----:B------:R-:W-:Y:S01]  /*3c20*/  UIMAD UR8, UR8, UR17, UR13 ;  /* 0x00000011080872a4 */ /* 0x000fe2000f8e020d */
[----:B------:R-:W-:Y:S01]  /*3c30*/  MOV R26, UR11 ;  /* 0x0000000b001a7c02 */ /* 0x000fe20008000f00 */
[----:B------:R-:W-:Y:S01]  /*3c40*/  UIMAD UR7, UR7, UR17, UR13 ;  /* 0x00000011070772a4 */ /* 0x000fe2000f8e020d */
[----:B------:R-:W-:Y:S01]  /*3c50*/  IMAD.U32 R25, RZ, RZ, UR10 ;  /* 0x0000000aff197e24 */ /* 0x000fe2000f8e00ff */
[----:B------:R-:W-:Y:S01]  /*3c60*/  UIMAD UR6, UR6, UR17, UR13 ;  /* 0x00000011060672a4 */ /* 0x000fe2000f8e020d */
[----:B------:R-:W-:Y:S01]  /*3c70*/  MOV R24, UR9 ;  /* 0x0000000900187c02 */ /* 0x000fe20008000f00 */
[----:B------:R-:W-:Y:S01]  /*3c80*/  IMAD.U32 R23, RZ, RZ, UR8 ;  /* 0x00000008ff177e24 */ /* 0x000fe2000f8e00ff */
[----:B------:R-:W1:Y:S01]  /*3c90*/  LDCU.64 UR14, c[0x0][0x4b8] ;  /* 0x00009700ff0e77ac */ /* 0x000e620008000a00 */
[----:B------:R-:W-:Y:S02]  /*3ca0*/  MOV R22, UR7 ;  /* 0x0000000700167c02 */ /* 0x000fe40008000f00 */
[----:B------:R-:W-:Y:S01]  /*3cb0*/  IMAD.U32 R21, RZ, RZ, UR6 ;  /* 0x00000006ff157e24 */ /* 0x000fe2000f8e00ff */
[----:B------:R-:W3:Y:S01]  /*3cc0*/  LDCU.64 UR4, c[0x0][0x4d8] ;  /* 0x00009b00ff0477ac */ /* 0x000ee20008000a00 */
[----:B------:R-:W-:-:S02]  /*3cd0*/  UIADD3 UR67, UPT, UPT, UR49, 0x8, URZ ;  /* 0x0000000831437890 */ /* 0x000fc4000fffe0ff */
[----:B------:R-:W-:Y:S02]  /*3ce0*/  UIADD3 UR59, UPT, UPT, UR49, 0x10, URZ ;  /* 0x00000010313b7890 */ /* 0x000fe4000fffe0ff */
[----:B------:R-:W-:Y:S02]  /*3cf0*/  UIADD3 UR51, UPT, UPT, UR49, 0x18, URZ ;  /* 0x0000001831337890 */ /* 0x000fe4000fffe0ff */
[----:B------:R-:W-:Y:S02]  /*3d00*/  UIADD3 UR43, UPT, UPT, UR49, 0x20, URZ ;  /* 0x00000020312b7890 */ /* 0x000fe4000fffe0ff */
[----:B------:R-:W-:Y:S02]  /*3d10*/  UIADD3 UR35, UPT, UPT, UR49, 0x28, URZ ;  /* 0x0000002831237890 */ /* 0x000fe4000fffe0ff */
[----:B------:R-:W-:Y:S02]  /*3d20*/  UIADD3 UR27, UPT, UPT, UR49, 0x30, URZ ;  /* 0x00000030311b7890 */ /* 0x000fe4000fffe0ff */
[----:B------:R-:W-:Y:S01]  /*3d30*/  UIADD3 UR19, UPT, UPT, UR49, 0x38, URZ ;  /* 0x0000003831137890 */ /* 0x000fe2000fffe0ff */
[----:B------:R-:W-:Y:S01]  /*3d40*/  UMOV UR20, UR55 ;  /* 0x0000003700147c82 */ /* 0x000fe20008000000 */
[----:B-1----:R-:W-:-:S10]  /*3d50*/  UMOV UR47, UR48 ;  /* 0x00000030002f7c82 */ /* 0x002fd40008000000 */
.L_x_35:
        /* <DEDUP_REMOVED lines=8> */
.L_x_30:
[----:B------:R-:W-:Y:S11]  /*3de0*/  R2UR UR6, R44 ;  /* 0x000000002c0672ca */ /* 0x000ff600000e0000 */
[----:B------:R-:W-:Y:S02]  /*3df0*/  @!UPT UIADD3 URZ, UPT, UPT, URZ, URZ, URZ ;  /* 0x000000fffffff290 */ /* 0x000fe4000fffe0ff */
[----:B------:R2:W-:Y:S01]  /*3e00*/  @!P3 SYNCS.ARRIVE.TRANS64 RZ, [UR6], R38 ;  /* 0x00000026ffffb9a7 */ /* 0x0005e20008000006 */
[----:B------:R-:W-:Y:S04]  /*3e10*/  ULOP3.LUT UR6, UR62, 0x2, URZ, 0xfc, !UPT ;  /* 0x000000023e067892 */ /* 0x000fe8000f8efcff */
[----:B------:R-:W-:Y:S09]  /*3e20*/  UISETP.NE.AND UP0, UPT, UR6, 0x2, UPT ;  /* 0x000000020600788c */ /* 0x000ff2000bf05270 */
[----:B------:R-:W-:Y:S05]  /*3e30*/  BRA.U UP0, `(.L_x_32) ;  /* 0x0000000100047547 */ /* 0x000fea000b800000 */
[----:B---3--:R-:W-:Y:S05]  /*3e40*/  BPT.TRAP 0x1 ;  /* 0x000000040000795c */ /* 0x008fea0000300000 */
.L_x_32:
[----:B------:R-:W-:Y:S04]  /*3e50*/  BSSY.RECONVERGENT B0, `(.L_x_33) ;  /* 0x0000003000007945 */ /* 0x000fe80003800200 */
[----:B------:R-:W-:Y:S05]  /*3e60*/  @P2 BRA `(.L_x_34) ;  /* 0x0000000000042947 */ /* 0x000fea0003800000 */
[----:B---3--:R-:W-:Y:S05]  /*3e70*/  BPT.TRAP 0x1 ;  /* 0x000000040000795c */ /* 0x008fea0000300000 */
.L_x_34:
[----:B---3--:R-:W-:Y:S05]  /*3e80*/  BSYNC.RECONVERGENT B0 ;  /* 0x0000000000007941 */ /* 0x008fea0003800200 */
.L_x_33:
        /* <DEDUP_REMOVED lines=9> */
[----:B------:R-:W-:Y:S01]  /*3f20*/  R2UR UR68, R28 ;  /* 0x000000001c4472ca */ /* 0x000fe200000e0000 */
[----:B------:R-:W-:Y:S01]  /*3f30*/  USHF.L.U32 UR66, UR30, 0x6, URZ ;  /* 0x000000061e427899 */ /* 0x000fe200080006ff */
[----:B------:R-:W-:Y:S01]  /*3f40*/  R2UR UR69, R20 ;  /* 0x00000000144572ca */ /* 0x000fe200000e0000 */
[----:B------:R-:W-:Y:S01]  /*3f50*/  UIMAD UR7, UR25, UR14, UR4 ;  /* 0x0000000e190772a4 */ /* 0x000fe2000f8e0204 */
[----:B------:R-:W-:Y:S01]  /*3f60*/  MOV.SPILL R40, UR35 ;  /* 0x0000002300287c02 */ /* 0x000fe20009000f00 */
[----:B------:R-:W-:Y:S01]  /*3f70*/  UIMAD UR6, UR24, UR15, UR5 ;  /* 0x0000000f180672a4 */ /* 0x000fe2000f8e0205 */
[----:B------:R-:W-:Y:S01]  /*3f80*/  R2UR UR35, R17 ;  /* 0x00000000112372ca */ /* 0x000fe200000e0000 */
[----:B------:R-:W-:Y:S01]  /*3f90*/  USEL UR10, URZ, 0x1, UP0 ;  /* 0x00000001ff0a7887 */ /* 0x000fe20008000000 */
[----:B------:R-:W-:Y:S01]  /*3fa0*/  R2UR UR36, R27 ;  /* 0x000000001b2472ca */ /* 0x000fe200000e0000 */
[----:B---3--:R-:W-:Y:S01]  /*3fb0*/  UIADD3 UR16, UP1, UPT, UR28, 0x80, URZ ;  /* 0x000000801c107890 */ /* 0x008fe2000ff3e0ff */
[----:B------:R-:W-:Y:S01]  /*3fc0*/  R2UR UR37, R18 ;  /* 0x00000000122572ca */ /* 0x000fe200000e0000 */
[----:B------:R-:W-:Y:S01]  /*3fd0*/  USEL UR55, UR8, URZ, UP0 ;  /* 0x000000ff08377287 */ /* 0x000fe20008000000 */
[----:B------:R-:W-:Y:S01]  /*3fe0*/  MOV.SPILL R41, UR59 ;  /* 0x0000003b00297c02 */ /* 0x000fe20009000f00 */
[----:B------:R-:W-:Y:S01]  /*3ff0*/  UPRMT UR6, UR7, 0x40, UR6 ;  /* 0x0000004007067896 */ /* 0x000fe20008000006 */
[----:B------:R-:W-:Y:S01]  /*4000*/  LOP3.LUT R4, R4, UR10, RZ, 0x3c, !PT ;  /* 0x0000000a04047c12 */ /* 0x000fe2000f8e3cff */
[----:B------:R-:W-:Y:S01]  /*4010*/  UIADD3.X UR17, UPT, UPT, URZ, UR29, URZ, UP1, !UPT ;  /* 0x0000001dff117290 */ /* 0x000fe20008ffe4ff */
[----:B------:R-:W-:Y:S01]  /*4020*/  R2UR UR59, R15 ;  /* 0x000000000f3b72ca */ /* 0x000fe200000e0000 */
[----:B------:R-:W-:Y:S01]  /*4030*/  ULEA UR13, UR55, UR46, 0x3 ;  /* 0x0000002e370d7291 */ /* 0x000fe2000f8e18ff */
[----:B------:R-:W-:Y:S01]  /*4040*/  SHF.L.U32 R44, R4, 0x1f, RZ ;  /* 0x0000001f042c7819 */ /* 0x000fe200000006ff */
[----:B------:R-:W-:Y:S01]  /*4050*/  UPRMT UR6, UR6, 0x5410, URZ ;  /* 0x0000541006067896 */ /* 0x000fe200080000ff */
[----:B------:R-:W-:Y:S01]  /*4060*/  R2UR UR60, R26 ;  /* 0x000000001a3c72ca */ /* 0x000fe200000e0000 */
[----:B------:R-:W-:Y:S01]  /*4070*/  UIADD3 UR64, UPT, UPT, UR18, 0x6800, URZ ;  /* 0x0000680012407890 */ /* 0x000fe2000fffe0ff */
[----:B------:R-:W-:Y:S01]  /*4080*/  R2UR UR61, R16 ;  /* 0x00000000103d72ca */ /* 0x000fe200000e0000 */
[----:B------:R-:W-:Y:S01]  /*4090*/  UIADD3 UR8, UPT, UPT, UR18, 0x6c00, URZ ;  /* 0x00006c0012087890 */ /* 0x000fe2000fffe0ff */
[----:B------:R-:W-:Y:S01]  /*40a0*/  MOV.SPILL R45, UR43 ;  /* 0x0000002b002d7c02 */ /* 0x000fe20009000f00 */
[----:B------:R-:W-:Y:S01]  /*40b0*/  UIADD3 UR10, UPT, UPT, UR66, 0x20, URZ ;  /* 0x00000020420a7890 */ /* 0x000fe2000fffe0ff */
[----:B------:R4:W1:Y:S01]  /*40c0*/  SYNCS.PHASECHK.TRANS64.TRYWAIT P0, [UR13+0x30], R44 ;  /* 0x0000302cff0075a7 */ /* 0x000862000800110d */
[----:B------:R-:W-:Y:S01]  /*40d0*/  UMOV UR9, UR65 ;  /* 0x0000004100097c82 */ /* 0x000fe20008000000 */
[----:B------:R-:W-:Y:S01]  /*40e0*/  UMOV UR11, UR67 ;  /* 0x00000043000b7c82 */ /* 0x000fe20008000000 */
[----:B------:R-:W-:Y:S01]  /*40f0*/  UMOV UR12, UR68 ;  /* 0x00000044000c7c82 */ /* 0x000fe20008000000 */
[----:B------:R3:W-:Y:S01]  /*4100*/  UTMALDG.4D.IM2COL [UR64], [UR16], UR6 ;  /* 0x00000040100073b4 */ /* 0x0007e20008058006 */
[----:B------:R-:W-:Y:S01]  /*4110*/  UMOV UR13, UR69 ;  /* 0x00000045000d7c82 */ /* 0x000fe20008000000 */
[----:B------:R-:W-:Y:S01]  /*4120*/  UMOV UR75, UR35 ;  /* 0x00000023004b7c82 */ /* 0x000fe20008000000 */
[----:B------:R-:W-:Y:S01]  /*4130*/  UIADD3 UR32, UPT, UPT, UR18, 0x7000, URZ ;  /* 0x0000700012207890 */ /* 0x000fe2000fffe0ff */
[----:B------:R-:W-:Y:S01]  /*4140*/  R2UR UR43, R11 ;  /* 0x000000000b2b72ca */ /* 0x000fe200000e0000 */
[----:B------:R-:W-:Y:S01]  /*4150*/  UIADD3 UR72, UPT, UPT, UR18, 0x7400, URZ ;  /* 0x0000740012487890 */ /* 0x000fe2000fffe0ff */
[----:B------:R-:W-:Y:S01]  /*4160*/  R2UR UR44, R24 ;  /* 0x00000000182c72ca */ /* 0x000fe200000e0000 */
[----:B------:R-:W-:Y:S01]  /*4170*/  UMOV UR74, UR10 ;  /* 0x0000000a004a7c82 */ /* 0x000fe20008000000 */
        /* <DEDUP_REMOVED lines=9> */
[----:B------:R-:W-:Y:S01]  /*4210*/  UIADD3 UR56, UPT, UPT, UR18, 0x7800, URZ ;  /* 0x0000780012387890 */ /* 0x000fe2000fffe0ff */
[----:B------:R-:W-:Y:S01]  /*4220*/  R2UR UR45, R12 ;  /* 0x000000000c2d72ca */ /* 0x000fe200000e0000 */
[----:B------:R-:W-:Y:S01]  /*4230*/  UMOV UR58, UR7 ;  /* 0x00000007003a7c82 */ /* 0x000fe20008000000 */
[----:B------:R-:W-:Y:S01]  /*4240*/  UIADD3 UR40, UPT, UPT, UR18, 0x8800, URZ ;  /* 0x0000880012287890 */ /* 0x000fe2000fffe0ff */
[----:B------:R-:W-:Y:S01]  /*4250*/  MOV.SPILL R43, UR63 ;  /* 0x0000003f002b7c02 */ /* 0x000fe20009000f00 */
[----:B------:R-:W-:Y:S01]  /*4260*/  UMOV UR42, UR7 ;  /* 0x00000007002a7c82 */ /* 0x000fe20008000000 */
[----:B------:R-:W-:Y:S01]  /*4270*/  MOV.SPILL R46, UR46 ;  /* 0x0000002e002e7c02 */ /* 0x000fe20009000f00 */
[----:B------:R-:W-:Y:S01]  /*4280*/  UIADD3 UR22, UP0, UPT, UR28, 0x180, URZ ;  /* 0x000001801c167890 */ /* 0x000fe2000ff1e0ff */
[----:B------:R-:W-:Y:S01]  /*4290*/  R2UR.FILL UR63, R43 ;  /* 0x000000002b3f72ca */ /* 0x000fe200004e0000 */
[----:B------:R-:W-:Y:S01]  /*42a0*/  UMOV UR31, 0x30000 ;  /* 0x00030000001f7882 */ /* 0x000fe20000000000 */
[----:B------:R-:W-:Y:S01]  /*42b0*/  R2UR.FILL UR46, R46 ;  /* 0x000000002e2e72ca */ /* 0x000fe200004e0000 */
[----:B------:R-:W-:Y:S01]  /*42c0*/  UIADD3.X UR23, UPT, UPT, URZ, UR29, URZ, UP0, !UPT ;  /* 0x0000001dff177290 */ /* 0x000fe200087fe4ff */
[----:B------:R-:W-:Y:S01]  /*42d0*/  R2UR UR21, R29 ;  /* 0x000000001d1572ca */ /* 0x000fe200000e0000 */
[----:B------:R-:W-:Y:S01]  /*42e0*/  UMOV UR38, 0x0 ;  /* 0x0000000000267882 */ /* 0x000fe20000000000 */
[----:B------:R-:W-:Y:S01]  /*42f0*/  UMOV UR39, 0x10000000 ;  /* 0x1000000000277882 */ /* 0x000fe20000000000 */
[----:B------:R-:W-:Y:S02]  /*4300*/  MOV.SPILL R47, UR47 ;  /* 0x0000002f002f7c02 */ /* 0x000fe40009000f00 */
[----:B------:R-:W-:Y:S02]  /*4310*/  MOV.SPILL R42, UR62 ;  /* 0x0000003e002a7c02 */ /* 0x000fe40009000f00 */
[----:B------:R-:W-:Y:S02]  /*4320*/  R2UR.FILL UR47, R47 ;  /* 0x000000002f2f72ca */ /* 0x000fe400004e0000 */
[----:B------:R-:W-:Y:S01]  /*4330*/  MOV.SPILL R39, UR71 ;  /* 0x0000004700277c02 */ /* 0x000fe20009000f00 */
[----:B---3--:R-:W-:Y:S01]  /*4340*/  UIADD3 UR64, UPT, UPT, UR18, 0x8000, URZ ;  /* 0x0000800012407890 */ /* 0x008fe2000fffe0ff */
[----:B------:R-:W-:Y:S01]  /*4350*/  R2UR UR67, R13 ;  /* 0x000000000d4372ca */ /* 0x000fe200000e0000 */
[----:B------:R-:W-:Y:S01]  /*4360*/  UMOV UR65, UR26 ;  /* 0x0000001a00417c82 */ /* 0x000fe20008000000 */
[----:B------:R-:W-:Y:S01]  /*4370*/  R2UR UR68, R25 ;  /* 0x00000000194472ca */ /* 0x000fe200000e0000 */
[----:B------:R-:W-:Y:S01]  /*4380*/  UMOV UR66, UR7 ;  /* 0x0000000700427c82 */ /* 0x000fe20008000000 */
[----:B------:R-:W-:Y:S02]  /*4390*/  R2UR UR69, R14 ;  /* 0x000000000e4572ca */ /* 0x000fe400000e0000 */
[----:B--2---:R-:W-:Y:S01]  /*43a0*/  MOV.SPILL R38, UR70 ;  /* 0x0000004600267c02 */ /* 0x004fe20009000f00 */
[----:B-----5:R-:W-:Y:S01]  /*43b0*/  UMOV UR9, UR36 ;  /* 0x0000002400097c82 */ /* 0x020fe20008000000 */
[----:B------:R-:W-:Y:S01]  /*43c0*/  UMOV UR8, UR37 ;  /* 0x0000002500087c82 */ /* 0x000fe20008000000 */
[----:B------:R-:W-:Y:S01]  /*43d0*/  UMOV UR76, UR9 ;  /* 0x00000009004c7c82 */ /* 0x000fe20008000000 */
[----:B------:R-:W-:Y:S01]  /*43e0*/  UMOV UR77, UR8 ;  /* 0x00000008004d7c82 */ /* 0x000fe20008000000 */
[----:B------:R-:W-:Y:S01]  /*43f0*/  UIADD3 UR8, UPT, UPT, UR18, 0x7c00, URZ ;  /* 0x00007c0012087890 */ /* 0x000fe2000fffe0ff */
[----:B------:R2:W-:Y:S01]  /*4400*/  UTMALDG.4D.IM2COL [UR72], [UR16], UR6 ;  /* 0x00000048100073b4 */ /* 0x0005e20008058006 */
[----:B------:R-:W-:Y:S01]  /*4410*/  UMOV UR9, UR26 ;  /* 0x0000001a00097c82 */ /* 0x000fe20008000000 */
[----:B------:R-:W-:Y:S01]  /*4420*/  UMOV UR11, UR59 ;  /* 0x0000003b000b7c82 */ /* 0x000fe20008000000 */
[----:B------:R-:W-:Y:S01]  /*4430*/  UMOV UR12, UR60 ;  /* 0x0000003c000c7c82 */ /* 0x000fe20008000000 */
[----:B------:R-:W-:Y:S01]  /*4440*/  UMOV UR13, UR61 ;  /* 0x0000003d000d7c82 */ /* 0x000fe20008000000 */
[----:B----4-:R-:W-:Y:S01]  /*4450*/  R2UR UR35, R7 ;  /* 0x00000000072372ca */ /* 0x010fe200000e0000 */
[----:B------:R-:W-:Y:S01]  /*4460*/  UIADD3 UR32, UPT, UPT, UR18, 0x9800, URZ ;  /* 0x0000980012207890 */ /* 0x000fe2000fffe0ff */
[----:B------:R-:W-:Y:S01]  /*4470*/  R2UR UR36, R22 ;  /* 0x00000000162472ca */ /* 0x000fe200000e0000 */
[----:B------:R3:W-:Y:S01]  /*4480*/  UTMALDG.4D.IM2COL [UR56], [UR16], UR6 ;  /* 0x00000038100073b4 */ /* 0x0007e20008058006 */
[----:B------:R-:W-:Y:S02]  /*4490*/  R2UR UR37, R8 ;  /* 0x00000000082572ca */ /* 0x000fe400000e0000 */
[----:B------:R-:W-:Y:S02]  /*44a0*/  R2UR.FILL UR62, R42 ;  /* 0x000000002a3e72ca */ /* 0x000fe400004e0000 */
[----:B------:R-:W-:Y:S02]  /*44b0*/  R2UR.FILL UR71, R39 ;  /* 0x00000000274772ca */ /* 0x000fe400004e0000 */
[----:B------:R-:W-:Y:S01]  /*44c0*/  R2UR.FILL UR70, R38 ;  /* 0x00000000264672ca */ /* 0x000fe200004e0000 */
[----:B------:R4:W-:Y:S06]  /*44d0*/  UTMALDG.4D.IM2COL [UR8], [UR16], UR6 ;  /* 0x00000008100073b4 */ /* 0x0009ec0008058006 */
[----:B------:R-:W-:Y:S01]  /*44e0*/  UMOV UR7, UR37 ;  /* 0x0000002500077c82 */ /* 0x000fe20008000000 */
[----:B------:R5:W-:Y:S01]  /*44f0*/  UTMALDG.4D.IM2COL [UR64], [UR16], UR6 ;  /* 0x00000040100073b4 */ /* 0x000be20008058006 */
[----:B--2---:R-:W-:Y:S01]  /*4500*/  UIADD3 UR72, UPT, UPT, UR18, 0x8400, URZ ;  /* 0x0000840012487890 */ /* 0x004fe2000fffe0ff */
[----:B------:R-:W-:Y:S01]  /*4510*/  UMOV UR75, UR67 ;  /* 0x00000043004b7c82 */ /* 0x000fe20008000000 */
[----:B---3--:R-:W-:Y:S01]  /*4520*/  R2UR UR59, R9 ;  /* 0x00000000093b72ca */ /* 0x008fe200000e0000 */
[----:B------:R-:W-:Y:S01]  /*4530*/  UIADD3 UR56, UPT, UPT, UR18, 0x9000, URZ ;  /* 0x0000900012387890 */ /* 0x000fe2000fffe0ff */
[----:B------:R-:W-:Y:S02]  /*4540*/  R2UR UR60, R23 ;  /* 0x00000000173c72ca */ /* 0x000fe400000e0000 */
[----:B------:R-:W-:Y:S01]  /*4550*/  R2UR UR61, R10 ;  /* 0x000000000a3d72ca */ /* 0x000fe200000e0000 */
[----:B----4-:R-:W-:Y:S01]  /*4560*/  UMOV UR9, UR68 ;  /* 0x0000004400097c82 */ /* 0x010fe20008000000 */
        /* <DEDUP_REMOVED lines=9> */
[----:B-----5:R-:W-:Y:S01]  /*4600*/  R2UR UR67, R5 ;  /* 0x00000000054372ca */ /* 0x020fe200000e0000 */
[----:B------:R-:W-:Y:S01]  /*4610*/  UIADD3 UR64, UPT, UPT, UR18, 0xa000, URZ ;  /* 0x0000a00012407890 */ /* 0x000fe2000fffe0ff */
[----:B------:R-:W-:Y:S01]  /*4620*/  R2UR UR68, R21 ;  /* 0x00000000154472ca */ /* 0x000fe200000e0000 */
[----:B------:R3:W-:Y:S01]  /*4630*/  UTMALDG.4D.IM2COL [UR40], [UR16], UR6 ;  /* 0x00000028100073b4 */ /* 0x0007e20008058006 */
[----:B------:R-:W-:Y:S01]  /*4640*/  R2UR UR69, R6 ;  /* 0x00000000064572ca */ /* 0x000fe200000e0000 */
[----:B------:R4:W-:Y:S01]  /*4650*/  UTMALDG.4D.IM2COL [UR8], [UR16], UR6 ;  /* 0x00000008100073b4 */ /* 0x0009e20008058006 */
[----:B------:R5:W-:Y:S01]  /*4660*/  UTMALDG.4D.IM2COL [UR56], [UR16], UR6 ;  /* 0x00000038100073b4 */ /* 0x000be20008058006 */
[----:B--2---:R-:W-:Y:S01]  /*4670*/  UIADD3 UR72, UPT, UPT, UR18, 0x9400, URZ ;  /* 0x0000940012487890 */ /* 0x004fe2000fffe0ff */
[----:B------:R-:W-:Y:S01]  /*4680*/  UMOV UR75, UR59 ;  /* 0x0000003b004b7c82 */ /* 0x000fe20008000000 */
[----:B---3--:R-:W-:Y:S01]  /*4690*/  R2UR.FILL UR43, R45 ;  /* 0x000000002d2b72ca */ /* 0x008fe200004e0000 */
[----:B----4-:R-:W-:Y:S01]  /*46a0*/  UMOV UR9, UR60 ;  /* 0x0000003c00097c82 */ /* 0x010fe20008000000 */
[----:B------:R-:W-:Y:S01]  /*46b0*/  UMOV UR8, UR61 ;  /* 0x0000003d00087c82 */ /* 0x000fe20008000000 */
[----:B------:R-:W-:Y:S01]  /*46c0*/  UMOV UR76, UR9 ;  /* 0x00000009004c7c82 */ /* 0x000fe20008000000 */
[----:B------:R-:W-:Y:S01]  /*46d0*/  UMOV UR77, UR8 ;  /* 0x00000008004d7c82 */ /* 0x000fe20008000000 */
[----:B------:R-:W-:Y:S02]  /*46e0*/  UMOV UR9, UR26 ;  /* 0x0000001a00097c82 */ /* 0x000fe40008000000 */
[----:B------:R2:W-:Y:S01]  /*46f0*/  UTMALDG.4D.IM2COL [UR72], [UR16], UR6 ;  /* 0x00000048100073b4 */ /* 0x0005e20008058006 */
[----:B------:R-:W-:Y:S01]  /*4700*/  UIADD3 UR8, UPT, UPT, UR18, 0x9c00, URZ ;  /* 0x00009c0012087890 */ /* 0x000fe2000fffe0ff */
[----:B------:R-:W-:Y:S01]  /*4710*/  UMOV UR11, UR35 ;  /* 0x00000023000b7c82 */ /* 0x000fe20008000000 */
[----:B------:R-:W-:Y:S01]  /*4720*/  UMOV UR12, UR36 ;  /* 0x00000024000c7c82 */ /* 0x000fe20008000000 */
[----:B------:R-:W-:Y:S01]  /*4730*/  UMOV UR13, UR7 ;  /* 0x00000007000d7c82 */ /* 0x000fe20008000000 */
[----:B-----5:R-:W-:Y:S01]  /*4740*/  R2UR.FILL UR59, R41 ;  /* 0x00000000293b72ca */ /* 0x020fe200004e0000 */
[----:B------:R-:W-:Y:S01]  /*4750*/  ULEA UR7, UR20, UR63, 0xc ;  /* 0x0000003f14077291 */ /* 0x000fe2000f8e60ff */
[----:B------:R3:W-:Y:S03]  /*4760*/  UTMALDG.4D.IM2COL [UR32], [UR16], UR6 ;  /* 0x00000020100073b4 */ /* 0x0007e60008058006 */
[----:B------:R-:W-:Y:S04]  /*4770*/  ULEA UR7, UR7, UR46, 0x2 ;  /* 0x0000002e07077291 */ /* 0x000fe8000f8e10ff */
[----:B------:R-:W-:Y:S01]  /*4780*/  UIADD3 UR56, UPT, UPT, UR7, 0x1f800, URZ ;  /* 0x0001f80007387890 */ /* 0x000fe2000fffe0ff */
[----:B------:R4:W-:Y:S01]  /*4790*/  UTMALDG.4D.IM2COL [UR8], [UR16], UR6 ;  /* 0x00000008100073b4 */ /* 0x0009e20008058006 */
[----:B------:R-:W-:Y:S02]  /*47a0*/  UIADD3 UR48, UPT, UPT, UR7, 0x20000, URZ ;  /* 0x0002000007307890 */ /* 0x000fe4000fffe0ff */
[----:B------:R-:W-:Y:S02]  /*47b0*/  UIADD3 UR40, UPT, UPT, UR7, 0x20800, URZ ;  /* 0x0002080007287890 */ /* 0x000fe4000fffe0ff */
[----:B--2---:R-:W-:Y:S01]  /*47c0*/  UIADD3 UR72, UPT, UPT, UR7, 0x1e800, URZ ;  /* 0x0001e80007487890 */ /* 0x004fe2000fffe0ff */
[----:B------:R-:W-:Y:S01]  /*47d0*/  UMOV UR75, UR21 ;  /* 0x00000015004b7c82 */ /* 0x000fe20008000000 */
[----:B------:R-:W-:Y:S01]  /*47e0*/  UMOV UR76, UR25 ;  /* 0x00000019004c7c82 */ /* 0x000fe20008000000 */
[----:B------:R-:W-:Y:S01]  /*47f0*/  UMOV UR77, UR24 ;  /* 0x00000018004d7c82 */ /* 0x000fe20008000000 */
[----:B---3--:R-:W-:Y:S01]  /*4800*/  R2UR.FILL UR35, R40 ;  /* 0x00000000282372ca */ /* 0x008fe200004e0000 */
[----:B------:R-:W-:Y:S02]  /*4810*/  UIADD3 UR32, UPT, UPT, UR7, 0x21000, URZ ;  /* 0x0002100007207890 */ /* 0x000fe4000fffe0ff */
[----:B----4-:R-:W-:Y:S02]  /*4820*/  UIADD3 UR8, UPT, UPT, UR18, 0xa400, URZ ;  /* 0x0000a40012087890 */ /* 0x010fe4000fffe0ff */
        /* <DEDUP_REMOVED lines=11> */
[----:B------:R3:W-:Y:S01]  /*48e0*/  UTMALDG.4D.IM2COL [UR8], [UR16], UR6 ;  /* 0x00000008100073b4 */ /* 0x0007e20008058006 */
[----:B------:R4:W-:Y:S01]  /*48f0*/  UTMALDG.4D.MULTICAST [UR72], [UR22], UR31, desc[UR38] ;  /* 0x00002648160073b4 */ /* 0x0009e2000801981f */
[----:B--2---:R-:W-:Y:S01]  /*4900*/  R2UR.FILL UR67, R37 ;  /* 0x00000000254372ca */ /* 0x004fe200004e0000 */
[----:B------:R-:W-:Y:S02]  /*4910*/  UIADD3 UR64, UPT, UPT, UR7, 0x1f000, URZ ;  /* 0x0001f00007407890 */ /* 0x000fe4000fffe0ff */
[----:B---3--:R-:W-:Y:S01]  /*4920*/  UIADD3 UR8, UPT, UPT, UR7, 0x1ec00, URZ ;  /* 0x0001ec0007087890 */ /* 0x008fe2000fffe0ff */
[----:B------:R-:W-:Y:S01]  /*4930*/  UMOV UR11, UR21 ;  /* 0x00000015000b7c82 */ /* 0x000fe20008000000 */
[----:B------:R-:W2:Y:S01]  /*4940*/  LDCU UR6, c[0x0][0x38c] ;  /* 0x00007180ff0677ac */ /* 0x000ea20008000800 */
[----:B------:R-:W-:Y:S01]  /*4950*/  UIADD3 UR16, UPT, UPT, UR7, 0x22000, URZ ;  /* 0x0002200007107890 */ /* 0x000fe2000fffe0ff */
[----:B----4-:R-:W-:Y:S01]  /*4960*/  UMOV UR77, UR26 ;  /* 0x0000001a004d7c82 */ /* 0x010fe20008000000 */
        /* <DEDUP_REMOVED lines=10> */
[----:B------:R-:W-:Y:S01]  /*4a10*/  UMOV UR49, UR77 ;  /* 0x0000004d00317c82 */ /* 0x000fe20008000000 */
[----:B------:R-:W-:Y:S01]  /*4a20*/  UMOV UR41, UR77 ;  /* 0x0000004d00297c82 */ /* 0x000fe20008000000 */
[----:B------:R-:W-:Y:S01]  /*4a30*/  UMOV UR33, UR77 ;  /* 0x0000004d00217c82 */ /* 0x000fe20008000000 */
[----:B------:R-:W-:Y:S01]  /*4a40*/  UMOV UR25, UR77 ;  /* 0x0000004d00197c82 */ /* 0x000fe20008000000 */
[----:B------:R-:W-:Y:S01]  /*4a50*/  UTMALDG.4D.MULTICAST [UR64], [UR22], UR31, desc[UR38] ;  /* 0x00002640160073b4 */ /* 0x000fe2000801981f */
[----:B------:R-:W-:Y:S01]  /*4a60*/  UMOV UR60, UR75 ;  /* 0x0000004b003c7c82 */ /* 0x000fe20008000000 */
[----:B------:R-:W-:Y:S01]  /*4a70*/  UMOV UR61, UR76 ;  /* 0x0000004c003d7c82 */ /* 0x000fe20008000000 */
[----:B------:R-:W-:Y:S01]  /*4a80*/  UMOV UR52, UR75 ;  /* 0x0000004b00347c82 */ /* 0x000fe20008000000 */
[----:B------:R-:W-:Y:S01]  /*4a90*/  UMOV UR53, UR76 ;  /* 0x0000004c00357c82 */ /* 0x000fe20008000000 */
[----:B------:R-:W-:Y:S01]  /*4aa0*/  UMOV UR44, UR75 ;  /* 0x0000004b002c7c82 */ /* 0x000fe20008000000 */
[----:B------:R-:W-:Y:S01]  /*4ab0*/  UMOV UR45, UR76 ;  /* 0x0000004c002d7c82 */ /* 0x000fe20008000000 */
[----:B------:R-:W-:Y:S01]  /*4ac0*/  UMOV UR36, UR75 ;  /* 0x0000004b00247c82 */ /* 0x000fe20008000000 */
[----:B------:R-:W-:Y:S01]  /*4ad0*/  UMOV UR37, UR76 ;  /* 0x0000004c00257c82 */ /* 0x000fe20008000000 */
[----:B------:R-:W-:Y:S01]  /*4ae0*/  UIADD3 UR24, UPT, UPT, UR7, 0x21800, URZ ;  /* 0x0002180007187890 */ /* 0x000fe2000fffe0ff */
[----:B------:R-:W-:Y:S01]  /*4af0*/  UMOV UR28, UR75 ;  /* 0x0000004b001c7c82 */ /* 0x000fe20008000000 */
[----:B------:R-:W-:Y:S01]  /*4b00*/  UMOV UR29, UR76 ;  /* 0x0000004c001d7c82 */ /* 0x000fe20008000000 */
[----:B------:R-:W-:Y:S01]  /*4b10*/  UMOV UR26, UR18 ;  /* 0x00000012001a7c82 */ /* 0x000fe20008000000 */
[----:B------:R-:W-:Y:S01]  /*4b20*/  UMOV UR17, UR77 ;  /* 0x0000004d00117c82 */ /* 0x000fe20008000000 */
[----:B------:R-:W4:Y:S01]  /*4b30*/  LDCU UR77, c[0x0][0x390] ;  /* 0x00007200ff4d77ac */ /* 0x000f220008000800 */
[----:B------:R-:W-:Y:S01]  /*4b40*/  UMOV UR20, UR75 ;  /* 0x0000004b00147c82 */ /* 0x000fe20008000000 */
[----:B------:R-:W-:Y:S01]  /*4b50*/  UMOV UR21, UR76 ;  /* 0x0000004c00157c82 */ /* 0x000fe20008000000 */
[----:B---3--:R-:W-:Y:S01]  /*4b60*/  UIADD3 UR8, UPT, UPT, UR7, 0x1f400, URZ ;  /* 0x0001f40007087890 */ /* 0x008fe2000fffe0ff */
[----:B------:R-:W-:Y:S08]  /*4b70*/  UMOV UR11, UR67 ;  /* 0x00000043000b7c82 */ /* 0x000ff00008000000 */
[----:B------:R3:W-:Y:S01]  /*4b80*/  UTMALDG.4D.MULTICAST [UR8], [UR22], UR31, desc[UR38] ;  /* 0x00002608160073b4 */ /* 0x0007e2000801981f */
[----:B------:R-:W-:Y:S01]  /*4b90*/  UTMALDG.4D.MULTICAST [UR56], [UR22], UR31, desc[UR38] ;  /* 0x00002638160073b4 */ /* 0x000fe2000801981f */
        /* <DEDUP_REMOVED lines=15> */
[----:B------:R5:W-:Y:S01]  /*4c90*/  UTMALDG.4D.MULTICAST [UR24], [UR22], UR31, desc[UR38] ;  /* 0x00002618160073b4 */ /* 0x000be2000801981f */
[----:B---3--:R-:W-:Y:S01]  /*4ca0*/  UIADD3 UR8, UPT, UPT, UR7, 0x21c00, URZ ;  /* 0x00021c0007087890 */ /* 0x008fe2000fffe0ff */
[----:B------:R-:W-:Y:S01]  /*4cb0*/  UMOV UR11, UR27 ;  /* 0x0000001b000b7c82 */ /* 0x000fe20008000000 */
[----:B-----5:R-:W-:Y:S07]  /*4cc0*/  UIADD3 UR24, UPT, UPT, UR75, 0x1, URZ ;  /* 0x000000014b187890 */ /* 0x020fee000fffe0ff */
[----:B------:R3:W-:Y:S01]  /*4cd0*/  UTMALDG.4D.MULTICAST [UR8], [UR22], UR31, desc[UR38] ;  /* 0x00002608160073b4 */ /* 0x0007e2000801981f */
[----:B--2---:R-:W-:Y:S02]  /*4ce0*/  UISETP.NE.AND UP1, UPT, UR24, UR6, UPT ;  /* 0x000000061800728c */ /* 0x004fe4000bf25270 */
[----:B------:R-:W-:Y:S01]  /*4cf0*/  UIADD3 UR6, UPT, UPT, UR76, 0x1, URZ ;  /* 0x000000014c067890 */ /* 0x000fe2000fffe0ff */
[----:B------:R2:W-:Y:S08]  /*4d00*/  UTMALDG.4D.MULTICAST [UR16], [UR22], UR31, desc[UR38] ;  /* 0x00002610160073b4 */ /* 0x0005f0000801981f */
[----:B------:R-:W-:Y:S04]  /*4d10*/  @UP1 UIADD3 UR6, UPT, UPT, UR76, URZ, URZ ;  /* 0x000000ff4c061290 */ /* 0x000fe8000fffe0ff */
[----:B----4-:R-:W-:Y:S04]  /*4d20*/  UISETP.NE.AND UP0, UPT, UR6, UR77, UPT ;  /* 0x0000004d0600728c */ /* 0x010fe8000bf05270 */
[----:B------:R-:W-:Y:S06]  /*4d30*/  USEL UR6, UR6, URZ, UP0 ;  /* 0x000000ff06067287 */ /* 0x000fec0008000000 */
[----:B------:R-:W-:Y:S01]  /*4d40*/  IMAD.U32 R2, RZ, RZ, UR6 ;  /* 0x00000006ff027e24 */ /* 0x000fe2000f8e00ff */
[----:B---3--:R-:W-:Y:S02]  /*4d50*/  UIADD3 UR8, UPT, UPT, UR7, 0x22400, URZ ;  /* 0x0002240007087890 */ /* 0x008fe4000fffe0ff */
[----:B------:R-:W-:Y:S02]  /*4d60*/  UIADD3 UR7, UPT, UPT, UR30, 0x1, URZ ;  /* 0x000000011e077890 */ /* 0x000fe4000fffe0ff */
[----:B------:R-:W-:Y:S02]  /*4d70*/  @UP0 UIADD3 UR7, UPT, UPT, UR30, URZ, URZ ;  /* 0x000000ff1e070290 */ /* 0x000fe4000fffe0ff */
[----:B------:R-:W-:Y:S01]  /*4d80*/  UISETP.GT.U32.AND UP0, UPT, UR47, 0x1, UPT ;  /* 0x000000012f00788c */ /* 0x000fe2000bf04070 */
[----:B------:R-:W-:Y:S01]  /*4d90*/  UMOV UR11, UR19 ;  /* 0x00000013000b7c82 */ /* 0x000fe20008000000 */
[----:B--2---:R-:W-:Y:S01]  /*4da0*/  UMOV UR20, UR55 ;  /* 0x0000003700147c82 */ /* 0x004fe20008000000 */
[----:B------:R2:W-:Y:S02]  /*4db0*/  UTMALDG.4D.MULTICAST [UR8], [UR22], UR31, desc[UR38] ;  /* 0x00002608160073b4 */ /* 0x0005e4000801981f */
[----:B------:R-:W-:Y:S01]  /*4dc0*/  UMOV UR30, UR7 ;  /* 0x00000007001e7c82 */ /* 0x000fe20008000000 */
[----:B--2---:R-:W-:Y:S02]  /*4dd0*/  USEL UR9, UR24, URZ, UP1 ;  /* 0x000000ff18097287 */ /* 0x004fe40008800000 */
[----:B------:R-:W-:Y:S04]  /*4de0*/  UIADD3 UR8, UPT, UPT, UR47, -0x1, URZ ;  /* 0xffffffff2f087890 */ /* 0x000fe8000fffe0ff */
[----:B------:R-:W-:Y:S03]  /*4df0*/  IMAD.U32 R0, RZ, RZ, UR9 ;  /* 0x00000009ff007e24 */ /* 0x000fe6000f8e00ff */
[----:B------:R-:W-:Y:S01]  /*4e00*/  UMOV UR47, UR8 ;  /* 0x00000008002f7c82 */ /* 0x000fe20008000000 */
[----:B-1----:R-:W-:Y:S05]  /*4e10*/  BRA.U UP0, `(.L_x_35) ;  /* 0xffffffed00d07547 */ /* 0x002fea000b83ffff */
.L_x_29:
[----:B-1----:R-:W-:Y:S01]  /*4e20*/  SHF.L.U32 R5, R3, 0x1f, RZ ;  /* 0x0000001f03057819 */ /* 0x002fe200000006ff */
[----:B------:R-:W-:-:S03]  /*4e30*/  NOP ;  /* 0x0000000000007918 */ /* 0x000fc60000000000 */
[----:B--2---:R-:W1:Y:S02]  /*4e40*/  SYNCS.PHASECHK.TRANS64.TRYWAIT P0, [UR46+0xa0], R5 ;  /* 0x0000a005ff0075a7 */ /* 0x004e64000800112e */
[----:B-1----:R-:W-:Y:S05]  /*4e50*/  @!P0 BRA `(.L_x_36) ;  /* 0x0000005800c08947 */ /* 0x002fea0003800000 */
.L_x_119:
[----:B------:R-:W2:Y:S01]  /*4e60*/  LDS.128 R8, [UR46+0xe0] ;  /* 0x0000e02eff087984 */ /* 0x000ea20008000c00 */
[----:B------:R-:W-:Y:S01]  /*4e70*/  UIADD3 UR4, UPT, UPT, UR46, 0xa8, URZ ;  /* 0x000000a82e047890 */ /* 0x000fe2000fffe0ff */
[----:B------:R-:W-:Y:S01]  /*4e80*/  R2UR UR7, R33 ;  /* 0x00000000210772ca */ /* 0x000fe200000e0000 */
[----:B------:R-:W-:Y:S01]  /*4e90*/  UISETP.GE.AND UP0, UPT, UR54, 0x1, UPT ;  /* 0x000000013600788c */ /* 0x000fe2000bf06270 */
[----:B------:R-:W-:Y:S01]  /*4ea0*/  @!PT LDS RZ, [RZ] ;  /* 0x00000000fffff984 */ /* 0x000fe20000000800 */
[----:B------:R-:W-:Y:S01]  /*4eb0*/  @!PT LDS RZ, [RZ] ;  /* 0x00000000fffff984 */ /* 0x000fe20000000800 */
[----:B------:R-:W-:Y:S01]  /*4ec0*/  @!PT LDS RZ, [RZ] ;  /* 0x00000000fffff984 */ /* 0x000fe20000000800 */
[----:B------:R-:W-:Y:S01]  /*4ed0*/  @!PT LDS RZ, [RZ] ;  /* 0x00000000fffff984 */ /* 0x000fe20000000800 */
[----:B------:R3:W-:Y:S06]  /*4ee0*/  MEMBAR.ALL.CTA ;  /* 0x0000000000007992 */ /* 0x0007ec0000008000 */
[----:B---3--:R-:W3:Y:S01]  /*4ef0*/  FENCE.VIEW.ASYNC.S ;  /* 0x00000000000073c6 */ /* 0x008ee20000000000 */
[----:B------:R-:W-:-:S09]  /*4f00*/  UPRMT UR4, URZ, 0x654, UR4 ;  /* 0x00000654ff047896 */ /* 0x000fd20008000004 */
[----:B---3--:R-:W-:Y:S01]  /*4f10*/  SYNCS.ARRIVE.TRANS64.RED.A1T0 RZ, [UR4], RZ ;  /* 0x000000ffffff79a7 */ /* 0x008fe20008100404 */
[----:B--2---:R-:W-:-:S13]  /*4f20*/  LOP3.LUT P0, RZ, R10, 0x1, RZ, 0xc0, !PT ;  /* 0x000000010aff7812 */ /* 0x004fda000780c0ff */
[----:B------:R-:W-:Y:S01]  /*4f30*/  VOTEU.ANY UP1, P0 ;  /* 0x0000000000ff7886 */ /* 0x000fe20000020100 */
[----:B------:R-:W-:-:S13]  /*4f40*/  PLOP3.LUT P0, PT, PT, PT, UP1, 0x80, 0x8 ;  /* 0x000000000008781c */ /* 0x000fda0003f0f018 */
[----:B-1----:R-:W-:Y:S02]  /*4f50*/  @P0 MOV R0, R8 ;  /* 0x0000000800000202 */ /* 0x002fe40000000f00 */
[----:B------:R-:W-:Y:S02]  /*4f60*/  @P0 LOP3.LUT R8, R9, 0xffff, RZ, 0xc0, !PT ;  /* 0x0000ffff09080812 */ /* 0x000fe400078ec0ff */
[----:B------:R-:W-:Y:S02]  /*4f70*/  @P0 R2UR UR6, R0 ;  /* 0x00000000000602ca */ /* 0x000fe400000e0000 */
[----:B------:R-:W-:-:S11]  /*4f80*/  @P0 R2UR UR5, R8 ;  /* 0x00000000080502ca */ /* 0x000fd600000e0000 */
[----:B------:R-:W-:Y:S02]  /*4f90*/  @UP1 UMOV UR7, UR6 ;  /* 0x0000000600071c82 */ /* 0x000fe40008000000 */
[----:B------:R-:W-:Y:S01]  /*4fa0*/  IMAD.U32 R33, RZ, RZ, UR7 ;  /* 0x00000007ff217e24 */ /* 0x000fe2000f8e00ff */
[----:B------:R-:W-:Y:S01]  /*4fb0*/  @UP1 UMOV UR71, UR5 ;  /* 0x0000000500471c82 */ /* 0x000fe20008000000 */
[----:B------:R-:W-:Y:S05]  /*4fc0*/  BRA.U !UP0, `(.L_x_37) ;  /* 0x0000000108e47547 */ /* 0x000fea000b800000 */
[----:B------:R-:W1:Y:S01]  /*4fd0*/  LDCU.128 UR12, c[0x0][0xb10] ;  /* 0x00016200ff0c77ac */ /* 0x000e620008000c00 */
[----:B------:R-:W-:Y:S02]  /*4fe0*/  R2UR UR8, R31 ;  /* 0x000000001f0872ca */ /* 0x000fe400000e0000 */
[----:B------:R-:W-:Y:S01]  /*4ff0*/  R2UR UR9, R32 ;  /* 0x00000000200972ca */ /* 0x000fe200000e0000 */
[----:B------:R-:W2:Y:S01]  /*5000*/  LDCU UR19, c[0x0][0xb20] ;  /* 0x00016400ff1377ac */ /* 0x000ea20008000800 */
[----:B------:R-:W-:Y:S01]  /*5010*/  R2UR UR20, R33 ;  /* 0x00000000211472ca */ /* 0x000fe200000e0000 */
[----:B------:R-:W3:Y:S01]  /*5020*/  LDCU UR18, c[0x0][0xb0c] ;  /* 0x00016180ff1277ac */ /* 0x000ee20008000800 */
[----:B------:R-:W4:Y:S01]  /*5030*/  LDCU.64 UR16, c[0x0][0xb28] ;  /* 0x00016500ff1077ac */ /* 0x000f220008000a00 */
[----:B------:R-:W-:-:S06]  /*5040*/  UISETP.NE.AND UP3, UPT, UR54, 0x1, UPT ;  /* 0x000000013600788c */ /* 0x000fcc000bf65270 */
[----:B-1----:R-:W-:Y:S02]  /*5050*/  UIMAD.WIDE.U32 UR4, UR8, UR15, URZ ;  /* 0x0000000f080472a5 */ /* 0x002fe4000f8e00ff */
[----:B------:R-:W-:Y:S02]  /*5060*/  UIMAD.WIDE.U32 UR6, UR9, UR12, URZ ;  /* 0x0000000c090672a5 */ /* 0x000fe4000f8e00ff */
[----:B------:R-:W-:Y:S02]  /*5070*/  UISETP.NE.AND UP0, UPT, UR14, 0x1, UPT ;  /* 0x000000010e00788c */ /* 0x000fe4000bf05270 */
[----:B------:R-:W-:Y:S01]  /*5080*/  UIMAD.WIDE.U32 UR10, UR71, UR15, URZ ;  /* 0x0000000f470a72a5 */ /* 0x000fe2000f8e00ff */
[----:B------:R-:W-:Y:S01]  /*5090*/  UMOV UR4, UR5 ;  /* 0x0000000500047c82 */ /* 0x000fe20008000000 */
[----:B---3--:R-:W-:Y:S02]  /*50a0*/  UISETP.NE.AND UP2, UPT, UR18, 0x1, UPT ;  /* 0x000000011200788c */ /* 0x008fe4000bf45270 */
[----:B--2---:R-:W-:-:S03]  /*50b0*/  USHF.R.U32.HI UR5, URZ, UR19, UR4 ;  /* 0x00000013ff057299 */ /* 0x004fc60008011604 */
[----:B------:R-:W-:Y:S01]  /*50c0*/  UMOV UR4, UR7 ;  /* 0x0000000700047c82 */ /* 0x000fe20008000000 */
[----:B------:R-:W-:Y:S02]  /*50d0*/  USEL UR8, UR8, UR5, !UP0 ;  /* 0x0000000508087287 */ /* 0x000fe4000c000000 */
[----:B------:R-:W-:Y:S02]  /*50e0*/  USHF.R.U32.HI UR4, URZ, UR13, UR4 ;  /* 0x0000000dff047299 */ /* 0x000fe40008011604 */
[----:B------:R-:W-:Y:S02]  /*50f0*/  UIMAD.WIDE.U32 UR6, UR20, UR12, URZ ;  /* 0x0000000c140672a5 */ /* 0x000fe4000f8e00ff */
[----:B------:R-:W-:Y:S02]  /*5100*/  USEL UR12, UR9, UR4, !UP2 ;  /* 0x00000004090c7287 */ /* 0x000fe4000d000000 */
[----:B----4-:R-:W-:Y:S01]  /*5110*/  UIMAD.WIDE.U32 UR4, UR8, UR16, URZ ;  /* 0x00000010080472a5 */ /* 0x010fe2000f8e00ff */
[----:B------:R-:W-:Y:S01]  /*5120*/  UMOV UR9, UR11 ;  /* 0x0000000b00097c82 */ /* 0x000fe20008000000 */
[----:B------:R-:W-:-:S02]  /*5130*/  UIMAD.WIDE.U32 UR10, UR12, UR16, URZ ;  /* 0x000000100c0a72a5 */ /* 0x000fc4000f8e00ff */
[----:B------:R-:W-:-:S03]  /*5140*/  USHF.R.U32.HI UR9, URZ, UR19, UR9 ;  /* 0x00000013ff097299 */ /* 0x000fc60008011609 */
[----:B------:R-:W-:Y:S01]  /*5150*/  UMOV UR4, UR5 ;  /* 0x0000000500047c82 */ /* 0x000fe20008000000 */
[----:B------:R-:W-:Y:S01]  /*5160*/  UMOV UR6, UR7 ;  /* 0x0000000700067c82 */ /* 0x000fe20008000000 */
[----:B------:R-:W-:Y:S01]  /*5170*/  @UP3 USHF.R.U32.HI UR8, URZ, UR17, UR4 ;  /* 0x00000011ff083299 */ /* 0x000fe20008011604 */
[----:B------:R-:W-:Y:S01]  /*5180*/  UMOV UR5, UR11 ;  /* 0x0000000b00057c82 */ /* 0x000fe20008000000 */
[----:B------:R-:W-:Y:S02]  /*5190*/  USHF.R.U32.HI UR13, URZ, UR13, UR6 ;  /* 0x0000000dff0d7299 */ /* 0x000fe40008011606 */
[----:B------:R-:W-:Y:S02]  /*51a0*/  USEL UR4, UR71, UR9, !UP0 ;  /* 0x0000000947047287 */ /* 0x000fe4000c000000 */
[----:B------:R-:W-:Y:S02]  /*51b0*/  @UP3 USHF.R.U32.HI UR12, URZ, UR17, UR5 ;  /* 0x00000011ff0c3299 */ /* 0x000fe40008011605 */
[----:B------:R-:W-:-:S02]  /*51c0*/  UIMAD UR6, UR54, UR8, URZ ;  /* 0x00000008360672a4 */ /* 0x000fc4000f8e02ff */
[----:B------:R-:W-:Y:S02]  /*51d0*/  USEL UR5, UR20, UR13, !UP2 ;  /* 0x0000000d14057287 */ /* 0x000fe4000d000000 */
[----:B------:R-:W-:Y:S02]  /*51e0*/  UIMAD UR8, UR54, UR12, URZ ;  /* 0x0000000c360872a4 */ /* 0x000fe4000f8e02ff */
[----:B------:R-:W-:Y:S02]  /*51f0*/  UISETP.GE.AND UP0, UPT, UR4, UR6, UPT ;  /* 0x000000060400728c */ /* 0x000fe4000bf06270 */
[----:B------:R-:W-:Y:S02]  /*5200*/  UIMAD.WIDE.U32 UR6, UR4, UR16, URZ ;  /* 0x00000010040672a5 */ /* 0x000fe4000f8e00ff */
[----:B------:R-:W-:Y:S02]  /*5210*/  UISETP.GE.OR UP0, UPT, UR5, UR8, UP0 ;  /* 0x000000080500728c */ /* 0x000fe40008706670 */
[----:B------:R-:W-:-:S02]  /*5220*/  UIMAD.WIDE.U32 UR8, UR5, UR16, URZ ;  /* 0x00000010050872a5 */ /* 0x000fc4000f8e00ff */
[----:B------:R-:W-:Y:S01]  /*5230*/  UIADD3 UR10, UPT, UPT, -UR4, URZ, URZ ;  /* 0x000000ff040a7290 */ /* 0x000fe2000fffe1ff */
[----:B------:R-:W-:Y:S02]  /*5240*/  UMOV UR6, UR7 ;  /* 0x0000000700067c82 */ /* 0x000fe40008000000 */
[----:B------:R-:W-:Y:S02]  /*5250*/  USHF.R.U32.HI UR6, URZ, UR17, UR6 ;  /* 0x00000011ff067299 */ /* 0x000fe40008011606 */
[----:B------:R-:W-:Y:S02]  /*5260*/  UIMAD UR10, UR14, UR10, UR71 ;  /* 0x0000000a0e0a72a4 */ /* 0x000fe4000f8e0247 */
[----:B------:R-:W-:Y:S01]  /*5270*/  USEL UR6, UR4, UR6, !UP3 ;  /* 0x0000000604067287 */ /* 0x000fe2000d800000 */
[----:B------:R-:W-:Y:S01]  /*5280*/  @!UP0 UMOV UR7, UR9 ;  /* 0x0000000900078c82 */ /* 0x000fe20008000000 */
[----:B------:R-:W-:Y:S02]  /*5290*/  UIADD3 UR9, UPT, UPT, -UR5, URZ, URZ ;  /* 0x000000ff05097290 */ /* 0x000fe4000fffe1ff */
[----:B------:R-:W-:-:S02]  /*52a0*/  @!UP0 USHF.R.U32.HI UR7, URZ, UR17, UR7 ;  /* 0x00000011ff078299 */ /* 0x000fc40008011607 */
[----:B------:R-:W-:Y:S02]  /*52b0*/  UIADD3 UR8, UPT, UPT, -UR6, URZ, URZ ;  /* 0x000000ff06087290 */ /* 0x000fe4000fffe1ff */
[----:B------:R-:W-:Y:S02]  /*52c0*/  @!UP0 USEL UR7, UR5, UR7, !UP3 ;  /* 0x0000000705078287 */ /* 0x000fe4000d800000 */
[----:B------:R-:W-:Y:S02]  /*52d0*/  UIMAD UR8, UR54, UR8, UR4 ;  /* 0x00000008360872a4 */ /* 0x000fe4000f8e0204 */
[----:B------:R-:W-:Y:S02]  /*52e0*/  @!UP0 UIADD3 UR6, UPT, UPT, UR6, -UR7, URZ ;  /* 0x8000000706068290 */ /* 0x000fe4000fffe0ff */
[----:B------:R-:W-:Y:S02]  /*52f0*/  @!UP0 UIMAD UR7, UR8, UR12, UR7 ;  /* 0x0000000c080782a4 */ /* 0x000fe4000f8e0207 */
[----:B------:R-:W-:-:S02]  /*5300*/  @!UP0 UIMAD UR4, UR54, UR6, UR5 ;  /* 0x00000006360482a4 */ /* 0x000fc4000f8e0205 */
[----:B------:R-:W-:Y:S02]  /*5310*/  UIMAD UR6, UR18, UR9, UR20 ;  /* 0x00000009120672a4 */ /* 0x000fe4000f8e0214 */
[----:B------:R-:W-:Y:S01]  /*5320*/  UIMAD UR71, UR4, UR14, UR10 ;  /* 0x0000000e044772a4 */ /* 0x000fe2000f8e020a */
[----:B------:R-:W-:Y:S02]  /*5330*/  @!UP0 UMOV UR5, UR7 ;  /* 0x0000000700058c82 */ /* 0x000fe40008000000 */
[----:B------:R-:W-:-:S06]  /*5340*/  UIMAD UR4, UR5, UR18, UR6 ;  /* 0x00000012050472a4 */ /* 0x000fcc000f8e0206 */
[----:B------:R-:W-:-:S07]  /*5350*/  IMAD.U32 R33, RZ, RZ, UR4 ;  /* 0x00000004ff217e24 */ /* 0x000fce000f8e00ff */
.L_x_37:
[----:B------:R-:W1:Y:S02]  /*5360*/  LDCU UR4, c[0x0][0xb30] ;  /* 0x00016600ff0477ac */ /* 0x000e640008000800 */
[----:B-1----:R-:W-:-:S09]  /*5370*/  UISETP.NE.AND UP0, UPT, UR4, 0x1, UPT ;  /* 0x000000010400788c */ /* 0x002fd2000bf05270 */
[----:B------:R-:W-:Y:S05]  /*5380*/  BRA.U UP0, `(.L_x_38) ;  /* 0x00000001004c7547 */ /* 0x000fea000b800000 */
[----:B------:R-:W1:Y:S01]  /*5390*/  LDCU.128 UR8, c[0x0][0xb10] ;  /* 0x00016200ff0877ac */ /* 0x000e620008000c00 */
[----:B------:R-:W-:Y:S01]  /*53a0*/  R2UR UR14, R33 ;  /* 0x00000000210e72ca */ /* 0x000fe200000e0000 */
[----:B------:R-:W2:Y:S01]  /*53b0*/  LDCU UR12, c[0x0][0xb0c] ;  /* 0x00016180ff0c77ac */ /* 0x000ea20008000800 */
[----:B------:R-:W3:Y:S11]  /*53c0*/  LDCU UR13, c[0x0][0xb20] ;  /* 0x00016400ff0d77ac */ /* 0x000ef60008000800 */
[----:B-1----:R-:W-:-:S02]  /*53d0*/  UIMAD.WIDE.U32 UR6, UR14, UR8, URZ ;  /* 0x000000080e0672a5 */ /* 0x002fc4000f8e00ff */
[----:B------:R-:W-:Y:S02]  /*53e0*/  UIMAD.WIDE.U32 UR4, UR71, UR11, URZ ;  /* 0x0000000b470472a5 */ /* 0x000fe4000f8e00ff */
[----:B--2---:R-:W-:Y:S02]  /*53f0*/  UISETP.NE.AND UP2, UPT, UR12, 0x1, UPT ;  /* 0x000000010c00788c */ /* 0x004fe4000bf45270 */
[----:B------:R-:W-:Y:S01]  /*5400*/  UISETP.NE.AND UP0, UPT, UR10, 0x1, UPT ;  /* 0x000000010a00788c */ /* 0x000fe2000bf05270 */
[----:B------:R-:W-:Y:S02]  /*5410*/  UMOV UR6, UR7 ;  /* 0x0000000700067c82 */ /* 0x000fe40008000000 */
[----:B------:R-:W-:Y:S01]  /*5420*/  UMOV UR4, UR5 ;  /* 0x0000000500047c82 */ /* 0x000fe20008000000 */
[----:B------:R-:W-:Y:S02]  /*5430*/  USHF.R.U32.HI UR6, URZ, UR9, UR6 ;  /* 0x00000009ff067299 */ /* 0x000fe40008011606 */
[----:B---3--:R-:W-:-:S02]  /*5440*/  USHF.R.U32.HI UR4, URZ, UR13, UR4 ;  /* 0x0000000dff047299 */ /* 0x008fc40008011604 */
[----:B------:R-:W-:Y:S02]  /*5450*/  USEL UR5, UR14, UR6, !UP2 ;  /* 0x000000060e057287 */ /* 0x000fe4000d000000 */
[----:B------:R-:W-:-:S04]  /*5460*/  USEL UR4, UR71, UR4, !UP0 ;  /* 0x0000000447047287 */ /* 0x000fc8000c000000 */
[----:B------:R-:W-:Y:S02]  /*5470*/  UIADD3 UR6, UPT, UPT, UR5, -UR4, URZ ;  /* 0x8000000405067290 */ /* 0x000fe4000fffe0ff */
[----:B------:R-:W-:Y:S02]  /*5480*/  UIADD3 UR4, UPT, UPT, -UR5, UR4, URZ ;  /* 0x0000000405047290 */ /* 0x000fe4000fffe1ff */
[----:B------:R-:W-:Y:S02]  /*5490*/  UIMAD UR71, UR6, UR10, UR71 ;  /* 0x0000000a064772a4 */ /* 0x000fe4000f8e0247 */
[----:B------:R-:W-:-:S06]  /*54a0*/  UIMAD UR14, UR4, UR12, UR14 ;  /* 0x0000000c040e72a4 */ /* 0x000fcc000f8e020e */
[----:B------:R-:W-:-:S07]  /*54b0*/  MOV R33, UR14 ;  /* 0x0000000e00217c02 */ /* 0x000fce0008000f00 */
.L_x_38:
[----:B------:R-:W-:Y:S01]  /*54c0*/  R2UR UR6, R57 ;  /* 0x00000000390672ca */ /* 0x000fe200000e0000 */
[----:B------:R-:W-:Y:S01]  /*54d0*/  UMOV UR31, UR70 ;  /* 0x00000046001f7c82 */ /* 0x000fe20008000000 */
[----:B------:R-:W-:Y:S02]  /*54e0*/  R2UR UR5, R33 ;  /* 0x00000000210572ca */ /* 0x000fe400000e0000 */
[----:B------:R-:W-:Y:S02]  /*54f0*/  R2UR UR4, R56 ;  /* 0x00000000380472ca */ /* 0x000fe400000e0000 */
[----:B------:R-:W-:Y:S02]  /*5500*/  PLOP3.LUT P1, PT, PT, PT, PT, 0x80, 0x8 ;  /* 0x000000000008781c */ /* 0x000fe40003f2f070 */
[----:B------:R-:W-:-:S07]  /*5510*/  LOP3.LUT R3, R3, 0x1, RZ, 0x3c, !PT ;  /* 0x0000000103037812 */ /* 0x000fce00078e3cff */
[----:B------:R-:W-:Y:S02]  /*5520*/  UIADD3 UR49, UPT, UPT, UR5, UR6, URZ ;  /* 0x0000000605317290 */ /* 0x000fe4000fffe0ff */
[----:B------:R-:W-:Y:S01]  /*5530*/  UIADD3 UR25, UPT, UPT, UR71, UR4, URZ ;  /* 0x0000000447197290 */ /* 0x000fe2000fffe0ff */
[----:B------:R-:W-:Y:S11]  /*5540*/  BRA.U UP1, `(.L_x_39) ;  /* 0xffffffc101807547 */ /* 0x000ff6000b83ffff */
[----:B------:R-:W-:Y:S01]  /*5550*/  UIADD3 UR46, UPT, UPT, UR46, 0x30, URZ ;  /* 0x000000302e2e7890 */ /* 0x000fe2000fffe0ff */
[----:B------:R-:W-:-:S03]  /*5560*/  SHF.L.U32 R3, R4, 0x1f, RZ ;  /* 0x0000001f04037819 */ /* 0x000fc600000006ff */
[----:B------:R-:W-:-:S09]  /*5570*/  ULEA UR4, UR55, UR46, 0x3 ;  /* 0x0000002e37047291 */ /* 0x000fd2000f8e18ff */
[----:B------:R-:W1:Y:S02]  /*5580*/  SYNCS.PHASECHK.TRANS64.TRYWAIT P0, [UR4], R3 ;  /* 0x00000003ff0075a7 */ /* 0x000e640008001104 */
[----:B-1----:R-:W-:Y:S05]  /*5590*/  @!P0 BRA `(.L_x_40) ;  /* 0x0000005400088947 */ /* 0x002fea0003800000 */
.L_x_121:
[----:B------:R-:W-:-:S04]  /*55a0*/  UIADD3 UR4, UPT, UPT, UR55, 0x1, URZ ;  /* 0x0000000137047890 */ /* 0x000fc8000fffe0ff */
[----:B------:R-:W-:-:S04]  /*55b0*/  UISETP.NE.AND UP0, UPT, UR4, 0x6, UPT ;  /* 0x000000060400788c */ /* 0x000fc8000bf05270 */
[----:B------:R-:W-:Y:S02]  /*55c0*/  USEL UR6, URZ, 0x1, UP0 ;  /* 0x00000001ff067887 */ /* 0x000fe40008000000 */
[----:B------:R-:W-:-:S04]  /*55d0*/  USEL UR4, UR4, URZ, UP0 ;  /* 0x000000ff04047287 */ /* 0x000fc80008000000 */
[----:B------:R-:W-:Y:S01]  /*55e0*/  ULEA UR5, UR4, UR46, 0x3 ;  /* 0x0000002e04057291 */ /* 0x000fe2000f8e18ff */
[----:B------:R-:W-:-:S04]  /*55f0*/  LOP3.LUT R2, R4, UR6, RZ, 0x3c, !PT ;  /* 0x0000000604027c12 */ /* 0x000fc8000f8e3cff */
[----:B-1----:R-:W-:-:S04]  /*5600*/  SHF.L.U32 R3, R2, 0x1f, RZ ;  /* 0x0000001f02037819 */ /* 0x002fc800000006ff */
[----:B------:R-:W1:Y:S02]  /*5610*/  SYNCS.PHASECHK.TRANS64.TRYWAIT P0, [UR5], R3 ;  /* 0x00000003ff0075a7 */ /* 0x000e640008001105 */
[----:B-1----:R-:W-:Y:S05]  /*5620*/  @!P0 BRA `(.L_x_41) ;  /* 0x0000005000fc8947 */ /* 0x002fea0003800000 */
.L_x_123:
        /* <DEDUP_REMOVED lines=9> */
.L_x_125:
        /* <DEDUP_REMOVED lines=9> */
.L_x_127:
        /* <DEDUP_REMOVED lines=9> */
.L_x_129:
[----:B------:R-:W-:-:S04]  /*57e0*/  UIADD3 UR4, UPT, UPT, UR4, 0x1, URZ ;  /* 0x0000000104047890 */ /* 0x000fc8000fffe0ff */
[----:B------:R-:W-:-:S04]  /*57f0*/  UISETP.NE.AND UP0, UPT, UR4, 0x6, UPT ;  /* 0x000000060400788c */ /* 0x000fc8000bf05270 */
[----:B------:R-:W-:Y:S02]  /*5800*/  USEL UR5, URZ, 0x1, UP0 ;  /* 0x00000001ff057887 */ /* 0x000fe40008000000 */
[----:B------:R-:W-:-:S04]  /*5810*/  USEL UR4, UR4, URZ, UP0 ;  /* 0x000000ff04047287 */ /* 0x000fc80008000000 */
[----:B------:R-:W-:Y:S01]  /*5820*/  ULEA UR4, UR4, UR46, 0x3 ;  /* 0x0000002e04047291 */ /* 0x000fe2000f8e18ff */
[----:B-1----:R-:W-:-:S04]  /*5830*/  LOP3.LUT R3, R2, UR5, RZ, 0x3c, !PT ;  /* 0x0000000502037c12 */ /* 0x002fc8000f8e3cff */
[----:B------:R-:W-:Y:S01]  /*5840*/  SHF.L.U32 R3, R3, 0x1f, RZ ;  /* 0x0000001f03037819 */ /* 0x000fe200000006ff */
[----:B------:R-:W-:-:S07]  /*5850*/  IMAD.U32 R0, RZ, RZ, UR4 ;  /* 0x00000004ff007e24 */ /* 0x000fce000f8e00ff */
.L_x_45:
[----:B-1----:R1:W2:Y:S02]  /*5860*/  SYNCS.PHASECHK.TRANS64.TRYWAIT P0, [R0+URZ], R3 ;  /* 0x00000003000075a7 */ /* 0x0022a400080011ff */
[----:B--2---:R-:W-:Y:S05]  /*5870*/  @!P0 NANOSLEEP.SYNCS 0x989680 ;  /* 0x009896800000895d */ /* 0x004fea0003900000 */
[----:B------:R-:W2:Y:S02]  /*5880*/  @!P0 SYNCS.PHASECHK.TRANS64 P0, [R0+URZ], R3 ;  /* 0x00000003000085a7 */ /* 0x000ea400080010ff */
[----:B--2---:R-:W-:Y:S05]  /*5890*/  @P0 EXIT ;  /* 0x000000000000094d */ /* 0x004fea0003800000 */
[----:B------:R-:W-:Y:S05]  /*58a0*/  BRA `(.L_x_45) ;  /* 0xfffffffc00ec7947 */ /* 0x000fea000383ffff */
.L_x_21:
[----:B------:R-:W2:Y:S02]  /*58b0*/  S2UR UR4, SR_CgaCtaId ;  /* 0x00000000000479c3 */ /* 0x000ea40000008800 */
[----:B--2---:R-:W-:-:S04]  /*58c0*/  UISETP.NE.AND UP0, UPT, UR4, URZ, UPT ;  /* 0x000000ff0400728c */ /* 0x004fc8000bf05270 */
[----:B------:R-:W-:-:S09]  /*58d0*/  UISETP.NE.OR UP0, UPT, UR18, 0x1, UP0 ;  /* 0x000000011200788c */ /* 0x000fd20008705670 */
[----:B------:R-:W-:Y:S05]  /*58e0*/  BRA.U UP0, `(.L_x_46) ;  /* 0x0000000100b47547 */ /* 0x000fea000b800000 */
[----:B------:R-:W2:Y:S01]  /*58f0*/  S2UR UR5, SR_CgaCtaId ;  /* 0x00000000000579c3 */ /* 0x000ea20000008800 */
[----:B------:R-:W-:Y:S01]  /*5900*/  UMOV UR4, 0x400 ;  /* 0x0000040000047882 */ /* 0x000fe20000000000 */
[----:B------:R-:W-:Y:S01]  /*5910*/  HFMA2 R3, -RZ, RZ, 0, 5.9604644775390625e-08 ;  /* 0x00000001ff037431 */ /* 0x000fe200000001ff */
[----:B------:R-:W-:Y:S01]  /*5920*/  ISETP.GE.U32.AND P0, PT, R0, 0x2, PT ;  /* 0x000000020000780c */ /* 0x000fe20003f06070 */
[----:B------:R-:W-:Y:S01]  /*5930*/  IMAD.MOV.U32 R8, RZ, RZ, RZ ;  /* 0x000000ffff087224 */ /* 0x000fe200078e00ff */
[----:B--2---:R-:W-:-:S04]  /*5940*/  ULEA UR4, UR5, UR4, 0x18 ;  /* 0x0000000405047291 */ /* 0x004fc8000f8ec0ff */
[----:B------:R-:W-:Y:S02]  /*5950*/  UIADD3 UR5, UPT, UPT, UR4, 0xa8, URZ ;  /* 0x000000a804057890 */ /* 0x000fe4000fffe0ff */
[----:B------:R-:W-:Y:S02]  /*5960*/  UIADD3 UR8, UPT, UPT, UR4, 0xa0, URZ ;  /* 0x000000a004087890 */ /* 0x000fe4000fffe0ff */
[----:B------:R-:W-:-:S12]  /*5970*/  UPRMT UR5, URZ, 0x654, UR5 ;  /* 0x00000654ff057896 */ /* 0x000fd80008000005 */
.L_x_49:
[----:B------:R-:W-:Y:S01]  /*5980*/  SHF.L.U32 R7, R3, 0x1f, RZ ;  /* 0x0000001f03077819 */ /* 0x000fe200000006ff */
[----:B------:R-:W-:Y:S02]  /*5990*/  IMAD.U32 R9, RZ, RZ, UR8 ;  /* 0x00000008ff097e24 */ /* 0x000fe4000f8e00ff */
[----:B------:R-:W-:Y:S01]  /*59a0*/  @!P0 IMAD.MOV.U32 R5, RZ, RZ, 0x10 ;  /* 0x00000010ff058424 */ /* 0x000fe200078e00ff */
[----:B------:R-:W2:Y:S02]  /*59b0*/  SYNCS.PHASECHK.TRANS64.TRYWAIT P1, [UR4+0xa8], R7 ;  /* 0x0000a807ff0075a7 */ /* 0x000ea40008021104 */
[----:B------:R-:W-:-:S04]  /*59c0*/  PRMT R9, R0, 0x654, R9 ;  /* 0x0000065400097816 */ /* 0x000fc80000000009 */
[----:B------:R-:W-:Y:S01]  /*59d0*/  SEL R2, R9, R2, !P0 ;  /* 0x0000000209027207 */ /* 0x000fe20004000000 */
[----:B--2---:R-:W-:Y:S06]  /*59e0*/  @!P1 BRA `(.L_x_47) ;  /* 0x00000050006c9947 */ /* 0x004fec0003800000 */
.L_x_131:
[----:B------:R-:W-:Y:S01]  /*59f0*/  UIADD3 UR6, UPT, UPT, UR4, 0xe0, URZ ;  /* 0x000000e004067890 */ /* 0x000fe2000fffe0ff */
[----:B------:R3:W-:Y:S01]  /*5a00*/  @!P0 SYNCS.ARRIVE.TRANS64.RED RZ, [R2+URZ], R5 ;  /* 0x0000000502ff89a7 */ /* 0x0007e200080004ff */
[----:B------:R-:W-:Y:S01]  /*5a10*/  UIADD3 UR7, UPT, UPT, UR4, 0xa0, URZ ;  /* 0x000000a004077890 */ /* 0x000fe2000fffe0ff */
[----:B------:R-:W-:-:S08]  /*5a20*/  LOP3.LUT R3, R3, 0x1, RZ, 0x3c, !PT ;  /* 0x0000000103037812 */ /* 0x000fd000078e3cff */
[----:B------:R-:W-:Y:S06]  /*5a30*/  UGETNEXTWORKID.BROADCAST [UR6], [UR7] ;  /* 0x00000000060073ca */ /* 0x000fec0008000100 */
[----:B---3--:R-:W-:-:S04]  /*5a40*/  SHF.L.U32 R5, R8, 0x1f, RZ ;  /* 0x0000001f08057819 */ /* 0x008fc800000006ff */
[----:B------:R-:W3:Y:S02]  /*5a50*/  SYNCS.PHASECHK.TRANS64.TRYWAIT P1, [UR4+0xa0], R5 ;  /* 0x0000a005ff0075a7 */ /* 0x000ee40008021104 */
[----:B---3--:R-:W-:Y:S05]  /*5a60*/  @!P1 BRA `(.L_x_48) ;  /* 0x0000005000649947 */ /* 0x008fea0003800000 */
.L_x_133:
[----:B--2---:R-:W2:Y:S01]  /*5a70*/  LDS.128 R4, [UR4+0xe0] ;  /* 0x0000e004ff047984 */ /* 0x004ea20008000c00 */
[----:B------:R-:W-:Y:S01]  /*5a80*/  LOP3.LUT R8, R8, 0x1, RZ, 0x3c, !PT ;  /* 0x0000000108087812 */ /* 0x000fe200078e3cff */
[----:B------:R-:W-:Y:S01]  /*5a90*/  @!PT LDS RZ, [RZ] ;  /* 0x00000000fffff984 */ /* 0x000fe20000000800 */
[----:B------:R-:W-:Y:S01]  /*5aa0*/  @!PT LDS RZ, [RZ] ;  /* 0x00000000fffff984 */ /* 0x000fe20000000800 */
[----:B------:R-:W-:Y:S01]  /*5ab0*/  @!PT LDS RZ, [RZ] ;  /* 0x00000000fffff984 */ /* 0x000fe20000000800 */
[----:B------:R-:W-:Y:S01]  /*5ac0*/  @!PT LDS RZ, [RZ] ;  /* 0x00000000fffff984 */ /* 0x000fe20000000800 */
[----:B------:R3:W-:Y:S06]  /*5ad0*/  MEMBAR.ALL.CTA ;  /* 0x0000000000007992 */ /* 0x0007ec0000008000 */
[----:B---3--:R-:W3:Y:S02]  /*5ae0*/  FENCE.VIEW.ASYNC.S ;  /* 0x00000000000073c6 */ /* 0x008ee40000000000 */
[----:B---3--:R-:W-:Y:S01]  /*5af0*/  SYNCS.ARRIVE.TRANS64.RED.A1T0 RZ, [UR5], RZ ;  /* 0x000000ffffff79a7 */ /* 0x008fe20008100405 */
[----:B--2---:R-:W-:-:S13]  /*5b00*/  LOP3.LUT P1, RZ, R6, 0x1, RZ, 0xc0, !PT ;  /* 0x0000000106ff7812 */ /* 0x004fda000782c0ff */
[----:B------:R-:W-:Y:S05]  /*5b10*/  @P1 BRA `(.L_x_49) ;  /* 0xfffffffc00981947 */ /* 0x000fea000383ffff */
[----:B------:R-:W-:-:S04]  /*5b20*/  SHF.L.U32 R0, R3, 0x1f, RZ ;  /* 0x0000001f03007819 */ /* 0x000fc800000006ff */
[----:B------:R-:W2:Y:S02]  /*5b30*/  SYNCS.PHASECHK.TRANS64 P0, [UR4+0xa8], R0 ;  /* 0x0000a800ff0075a7 */ /* 0x000ea40008001004 */
[----:B-12---:R-:W-:Y:S05]  /*5b40*/  @P0 EXIT ;  /* 0x000000000000094d */ /* 0x006fea0003800000 */
[----:B------:R-:W-:-:S07]  /*5b50*/  MOV R0, UR4 ;  /* 0x0000000400007c02 */ /* 0x000fce0008000f00 */
.L_x_50:
[----:B-1----:R-:W-:-:S04]  /*5b60*/  SHF.L.U32 R5, R3, 0x1f, RZ ;  /* 0x0000001f03057819 */ /* 0x002fc800000006ff */
[----:B------:R1:W2:Y:S03]  /*5b70*/  SYNCS.PHASECHK.TRANS64.TRYWAIT P0, [R0+URZ+0xa8], R5 ;  /* 0x0000a805000075a7 */ /* 0x0002a600080011ff */
[----:B--2---:R-:W-:Y:S05]  /*5b80*/  @!P0 NANOSLEEP.SYNCS 0x989680 ;  /* 0x009896800000895d */ /* 0x004fea0003900000 */
[----:B------:R-:W2:Y:S02]  /*5b90*/  @!P0 SYNCS.PHASECHK.TRANS64 P0, [R0+URZ+0xa8], R5 ;  /* 0x0000a805000085a7 */ /* 0x000ea400080010ff */
[----:B--2---:R-:W-:Y:S05]  /*5ba0*/  @P0 EXIT ;  /* 0x000000000000094d */ /* 0x004fea0003800000 */
[----:B------:R-:W-:Y:S05]  /*5bb0*/  BRA `(.L_x_50) ;  /* 0xfffffffc00e87947 */ /* 0x000fea000383ffff */
.L_x_46:
[----:B------:R-:W-:Y:S05]  /*5bc0*/  BRA.U UP4, `(.L_x_51) ;  /* 0x00000011040c7547 */ /* 0x000fea000b800000 */
[----:B------:R-:W2:Y:S01]  /*5bd0*/  S2UR UR7, SR_CgaCtaId ;  /* 0x00000000000779c3 */ /* 0x000ea20000008800 */
[----:B------:R-:W-:Y:S01]  /*5be0*/  UMOV UR4, 0x40 ;  /* 0x0000004000047882 */ /* 0x000fe20000000000 */
[----:B------:R-:W-:Y:S01]  /*5bf0*/  NOP ;  /* 0x0000000000007918 */ /* 0x000fe20000000000 */
[----:B------:R-:W-:Y:S01]  /*5c00*/  UMOV UR6, 0x400 ;  /* 0x0000040000067882 */ /* 0x000fe20000000000 */
[----:B--2---:R-:W-:Y:S02]  /*5c10*/  ULEA UR5, UR7, UR4, 0x18 ;  /* 0x0000000407057291 */ /* 0x004fe4000f8ec0ff */
[----:B------:R-:W-:-:S07]  /*5c20*/  ULEA UR6, UR7, UR6, 0x18 ;  /* 0x0000000607067291 */ /* 0x000fce000f8ec0ff */
[----:B------:R-:W2:Y:S02]  /*5c30*/  LDS.U8 R0, [UR5+0x1c] ;  /* 0x00001c05ff007984 */ /* 0x000ea40008000000 */
[----:B--2---:R-:W-:-:S13]  /*5c40*/  ISETP.NE.AND P0, PT, R0, RZ, PT ;  /* 0x000000ff0000720c */ /* 0x004fda0003f05270 */
[----:B------:R-:W-:Y:S05]  /*5c50*/  @P0 BRA `(.L_x_52) ;  /* 0x0000000000580947 */ /* 0x000fea0003800000 */
[----:B------:R-:W-:-:S13]  /*5c60*/  ELECT P0, URZ, PT ;  /* 0x0000000000ff782f */ /* 0x000fda0003800000 */
[----:B------:R-:W-:Y:S05]  /*5c70*/  @!P0 BRA `(.L_x_53) ;  /* 0x0000000000608947 */ /* 0x000fea0003800000 */
[----:B------:R-:W-:Y:S01]  /*5c80*/  UMOV UR4, 0x10 ;  /* 0x0000001000047882 */ /* 0x000fe20000000000 */
[----:B------:R-:W-:Y:S01]  /*5c90*/  HFMA2 R0, -RZ, RZ, 0, 5.9604644775390625e-08 ;  /* 0x00000001ff007431 */ /* 0x000fe200000001ff */
[----:B------:R-:W-:-:S03]  /*5ca0*/  MOV R3, 0xffff ;  /* 0x0000ffff00037802 */ /* 0x000fc60000000f00 */
[----:B------:R-:W-:Y:S04]  /*5cb0*/  DEPBAR.LE SB2, 0x36 ;  /* 0x0000ad800000791a */ /* 0x000fe80000000000 */
[----:B------:R-:W2:Y:S02]  /*5cc0*/  UTCATOMSWS.FIND_AND_SET.ALIGN UP0, UR4, UR4 ;  /* 0x00000004000475e3 */ /* 0x000ea40008000800 */
[----:B--2---:R-:W-:Y:S01]  /*5cd0*/  MOV R4, UR4 ;  /* 0x0000000400047c02 */ /* 0x004fe20008000f00 */
[----:B------:R-:W-:Y:S06]  /*5ce0*/  BRA.U UP0, `(.L_x_54) ;  /* 0x0000000100187547 */ /* 0x000fec000b800000 */
.L_x_55:
[----:B------:R-:W-:Y:S05]  /*5cf0*/  NANOSLEEP 0x64 ;  /* 0x000000640000795d */ /* 0x000fea0003800000 */
[----:B------:R-:W-:-:S05]  /*5d00*/  UMOV UR4, 0x10 ;  /* 0x0000001000047882 */ /* 0x000fca0000000000 */
[----:B------:R-:W-:Y:S04]  /*5d10*/  DEPBAR.LE SB2, 0x36 ;  /* 0x0000ad800000791a */ /* 0x000fe80000000000 */
[----:B------:R-:W2:Y:S02]  /*5d20*/  UTCATOMSWS.FIND_AND_SET.ALIGN UP0, UR4, UR4 ;  /* 0x00000004000475e3 */ /* 0x000ea40008000800 */
[----:B--2---:R-:W-:Y:S01]  /*5d30*/  MOV R4, UR4 ;  /* 0x0000000400047c02 */ /* 0x004fe20008000f00 */
[----:B------:R-:W-:Y:S05]  /*5d40*/  BRA.U !UP0, `(.L_x_55) ;  /* 0xfffffffd08e87547 */ /* 0x000fea000b83ffff */
.L_x_54:
[-C--:B------:R-:W-:Y:S02]  /*5d50*/  SHF.L.U32 R3, R3, R4.reuse, RZ ;  /* 0x0000000403037219 */ /* 0x080fe400000006ff */
[----:B------:R-:W-:Y:S01]  /*5d60*/  SHF.L.U32 R0, R0, R4, RZ ;  /* 0x0000000400007219 */ /* 0x000fe200000006ff */
[----:B------:R-:W-:Y:S02]  /*5d70*/  IMAD.SHL.U32 R4, R4, 0x20, RZ ;  /* 0x0000002004047824 */ /* 0x000fe400078e00ff */
[----:B------:R2:W-:Y:S04]  /*5d80*/  ATOMS.OR RZ, [UR5+0x14], R3 ;  /* 0x00001403ffff798c */ /* 0x0005e8000b000005 */
[----:B------:R2:W-:Y:S04]  /*5d90*/  ATOMS.OR RZ, [UR5+0x18], R0 ;  /* 0x00001800ffff798c */ /* 0x0005e8000b000005 */
[----:B------:R2:W-:Y:S01]  /*5da0*/  STS [UR6+0xf0], R4 ;  /* 0x0000f004ff007988 */ /* 0x0005e20008000806 */
[----:B------:R-:W-:Y:S05]  /*5db0*/  BRA `(.L_x_53) ;  /* 0x0000000000107947 */ /* 0x000fea0003800000 */
.L_x_52:
[----:B------:R-:W-:Y:S02]  /*5dc0*/  MOV R0, 0xffffffff ;  /* 0xffffffff00007802 */ /* 0x000fe40000000f00 */
[----:B------:R-:W-:-:S03]  /*5dd0*/  MOV R4, 0x5e00 ;  /* 0x00005e0000047802 */ /* 0x000fc60000000f00 */
[----:B------:R2:W-:Y:S04]  /*5de0*/  STS [UR6+0xf0], R0 ;  /* 0x0000f000ff007988 */ /* 0x0005e80008000806 */
[----:B-12--5:R-:W-:Y:S05]  /*5df0*/  CALL.REL.NOINC `($__internal_1_$__cuda_sm10x_tcgen05_guardrail_trap_phase_invalid_during_alloc) ;  /* 0x0000005400007944 */ /* 0x026fea0003c00000 */
.L_x_53:
[----:B------:R-:W-:Y:S05]  /*5e00*/  WARPSYNC.ALL ;  /* 0x0000000000007948 */ /* 0x000fea0003800000 */
[----:B------:R-:W3:Y:S01]  /*5e10*/  S2UR UR4, SR_CgaCtaId ;  /* 0x00000000000479c3 */ /* 0x000ee20000008800 */
[----:B------:R-:W-:Y:S01]  /*5e20*/  UMOV UR23, 0x400 ;  /* 0x0000040000177882 */ /* 0x000fe20000000000 */
[----:B------:R-:W-:-:S06]  /*5e30*/  NOP ;  /* 0x0000000000007918 */ /* 0x000fcc0000000000 */
[----:B------:R-:W-:Y:S06]  /*5e40*/  BAR.ARV 0x6, 0xa0 ;  /* 0x0182800000007b1d */ /* 0x000fec0000002000 */
[----:B------:R-:W4:Y:S01]  /*5e50*/  LDCU.64 UR6, c[0x0][0x388] ;  /* 0x00007100ff0677ac */ /* 0x000f220008000a00 */
[----:B------:R-:W-:Y:S01]  /*5e60*/  LOP3.LUT R2, R2, 0xffff, RZ, 0xc0, !PT ;  /* 0x0000ffff02027812 */ /* 0x000fe200078ec0ff */
[----:B------:R-:W-:Y:S02]  /*5e70*/  IMAD.MOV.U32 R9, RZ, RZ, 0x1 ;  /* 0x00000001ff097424 */ /* 0x000fe400078e00ff */
[----:B------:R-:W-:Y:S01]  /*5e80*/  IMAD.MOV.U32 R8, RZ, RZ, RZ ;  /* 0x000000ffff087224 */ /* 0x000fe200078e00ff */
[----:B------:R-:W-:Y:S01]  /*5e90*/  R2UR UR24, R2 ;  /* 0x00000000021872ca */ /* 0x000fe200000e0000 */
[----:B--2---:R-:W-:Y:S01]  /*5ea0*/  IMAD.MOV.U32 R3, RZ, RZ, RZ ;  /* 0x000000ffff037224 */ /* 0x004fe200078e00ff */
[----:B------:R-:W-:Y:S01]  /*5eb0*/  UMOV UR27, URZ ;  /* 0x000000ff001b7c82 */ /* 0x000fe20008000000 */
[----:B------:R-:W-:Y:S01]  /*5ec0*/  UMOV UR22, URZ ;  /* 0x000000ff00167c82 */ /* 0x000fe20008000000 */
[----:B------:R-:W-:Y:S01]  /*5ed0*/  UMOV UR44, 0x0 ;  /* 0x00000000002c7882 */ /* 0x000fe20000000000 */
[----:B---3--:R-:W-:Y:S01]  /*5ee0*/  ULEA UR23, UR4, UR23, 0x18 ;  /* 0x0000001704177291 */ /* 0x008fe2000f8ec0ff */
[----:B------:R-:W-:Y:S01]  /*5ef0*/  UMOV UR45, 0x4100910 ;  /* 0x04100910002d7882 */ /* 0x000fe20000000000 */
[----:B------:R-:W-:-:S02]  /*5f00*/  UMOV UR42, 0x0 ;  /* 0x00000000002a7882 */ /* 0x000fc40000000000 */
[----:B------:R-:W-:Y:S01]  /*5f10*/  UIADD3 UR29, UPT, UPT, UR23, 0xa8, URZ ;  /* 0x000000a8171d7890 */ /* 0x000fe2000fffe0ff */
[----:B------:R-:W-:Y:S01]  /*5f20*/  UMOV UR43, 0x4100910 ;  /* 0x04100910002b7882 */ /* 0x000fe20000000000 */
[----:B------:R-:W-:Y:S01]  /*5f30*/  UMOV UR40, 0x0 ;  /* 0x0000000000287882 */ /* 0x000fe20000000000 */
[----:B----4-:R-:W-:Y:S02]  /*5f40*/  UIADD3 UR4, UPT, UPT, UR6, 0x3f, URZ ;  /* 0x0000003f06047890 */ /* 0x010fe4000fffe0ff */
[----:B------:R-:W2:Y:S01]  /*5f50*/  LDS R0, [UR23+0xf0] ;  /* 0x0000f017ff007984 */ /* 0x000ea20008000800 */
[----:B------:R-:W3:Y:S01]  /*5f60*/  LDCU UR6, c[0x0][0x390] ;  /* 0x00007200ff0677ac */ /* 0x000ee20008000800 */
[----:B------:R-:W-:Y:S01]  /*5f70*/  USHF.R.S32.HI UR5, URZ, 0x1f, UR4 ;  /* 0x0000001fff057899 */ /* 0x000fe20008011404 */
[----:B------:R-:W-:Y:S01]  /*5f80*/  UMOV UR41, 0x4100910 ;  /* 0x0410091000297882 */ /* 0x000fe20000000000 */
[----:B------:R-:W-:Y:S02]  /*5f90*/  UMOV UR38, 0x0 ;  /* 0x0000000000267882 */ /* 0x000fe40000000000 */
[----:B------:R-:W-:-:S02]  /*5fa0*/  ULEA.HI UR4, UR5, UR4, URZ, 0x6 ;  /* 0x0000000405047291 */ /* 0x000fc4000f8f30ff */
[----:B------:R-:W-:Y:S02]  /*5fb0*/  UIADD3 UR5, UPT, UPT, UR23, 0x6800, URZ ;  /* 0x0000680017057890 */ /* 0x000fe4000fffe0ff */
[----:B------:R-:W-:Y:S02]  /*5fc0*/  USHF.R.S32.HI UR4, URZ, 0x6, UR4 ;  /* 0x00000006ff047899 */ /* 0x000fe40008011404 */
[----:B------:R-:W-:Y:S02]  /*5fd0*/  USHF.R.U32.HI UR5, URZ, 0x4, UR5 ;  /* 0x00000004ff057899 */ /* 0x000fe40008011605 */
[----:B------:R-:W-:Y:S02]  /*5fe0*/  UIMAD UR7, UR4, UR7, URZ ;  /* 0x00000007040772a4 */ /* 0x000fe4000f8e02ff */
[----:B------:R-:W-:Y:S02]  /*5ff0*/  UIADD3 UR4, UPT, UPT, UR23, 0x1e800, URZ ;  /* 0x0001e80017047890 */ /* 0x000fe4000fffe0ff */
[----:B------:R-:W-:-:S02]  /*6000*/  ULOP3.LUT UR5, UR5, 0x3fff, URZ, 0xc0, !UPT ;  /* 0x00003fff05057892 */ /* 0x000fc4000f8ec0ff */
[----:B------:R-:W-:Y:S01]  /*6010*/  USHF.R.U32.HI UR4, URZ, 0x4, UR4 ;  /* 0x00000004ff047899 */ /* 0x000fe20008011604 */
[----:B------:R-:W-:Y:S01]  /*6020*/  UMOV UR39, 0x4100910 ;  /* 0x0410091000277882 */ /* 0x000fe20000000000 */
[----:B------:R-:W-:Y:S02]  /*6030*/  UMOV UR36, 0x0 ;  /* 0x0000000000247882 */ /* 0x000fe40000000000 */
[----:B------:R-:W-:Y:S02]  /*6040*/  ULOP3.LUT UR26, UR4, 0x3fff, URZ, 0xc0, !UPT ;  /* 0x00003fff041a7892 */ /* 0x000fe4000f8ec0ff */
[----:B---3--:R-:W-:Y:S01]  /*6050*/  UIMAD UR4, UR7, UR6, URZ ;  /* 0x00000006070472a4 */ /* 0x008fe2000f8e02ff */
[----:B------:R-:W-:Y:S01]  /*6060*/  UMOV UR37, 0x4100910 ;  /* 0x0410091000257882 */ /* 0x000fe20000000000 */
[----:B------:R-:W-:Y:S02]  /*6070*/  UPRMT UR29, URZ, 0x654, UR29 ;  /* 0x00000654ff1d7896 */ /* 0x000fe4000800001d */
[----:B------:R-:W-:-:S02]  /*6080*/  ULOP3.LUT UR25, UR5, 0x10000, URZ, 0xfc, !UPT ;  /* 0x0001000005197892 */ /* 0x000fc4000f8efcff */
[----:B------:R-:W-:Y:S02]  /*6090*/  ULOP3.LUT UR26, UR26, 0x10000, URZ, 0xfc, !UPT ;  /* 0x000100001a1a7892 */ /* 0x000fe4000f8efcff */
[----:B------:R-:W-:Y:S01]  /*60a0*/  UIADD3 UR46, UPT, UPT, UR4, -0x1, URZ ;  /* 0xffffffff042e7890 */ /* 0x000fe2000fffe0ff */
[C---:B--2---:R-:W-:Y:S01]  /*60b0*/  VIADD R5, R0.reuse, 0x40 ;  /* 0x0000004000057836 */ /* 0x044fe20000000000 */
[----:B------:R-:W-:Y:S01]  /*60c0*/  LOP3.LUT R4, R0, 0xffff, RZ, 0xc0, !PT ;  /* 0x0000ffff00047812 */ /* 0x000fe200078ec0ff */
[----:B------:R-:W-:Y:S01]  /*60d0*/  UISETP.GE.AND UP3, UPT, UR4, 0x1, UPT ;  /* 0x000000010400788c */ /* 0x000fe2000bf66270 */
[----:B------:R-:W-:Y:S02]  /*60e0*/  UMOV UR34, 0x0 ;  /* 0x0000000000227882 */ /* 0x000fe40000000000 */
[----:B------:R-:W-:Y:S01]  /*60f0*/  LOP3.LUT R5, R5, 0xffff, RZ, 0xc0, !PT ;  /* 0x0000ffff05057812 */ /* 0x000fe200078ec0ff */
[----:B------:R-:W-:Y:S01]  /*6100*/  UMOV UR35, 0x4100910 ;  /* 0x0410091000237882 */ /* 0x000fe20000000000 */
[----:B------:R-:W-:Y:S01]  /*6110*/  UMOV UR32, 0x0 ;  /* 0x0000000000207882 */ /* 0x000fe20000000000 */
[----:B------:R-:W-:Y:S01]  /*6120*/  UMOV UR33, 0x4100910 ;  /* 0x0410091000217882 */ /* 0x000fe20000000000 */
[----:B------:R-:W-:Y:S01]  /*6130*/  UMOV UR30, 0x0 ;  /* 0x00000000001e7882 */ /* 0x000fe20000000000 */
[----:B------:R2:W-:Y:S01]  /*6140*/  STL.64 [R1], R4 ;  /* 0x0000000401007387 */ /* 0x0005e20000100a00 */
[----:B------:R-:W-:-:S05]  /*6150*/  UMOV UR31, 0x4100910 ;  /* 0x04100910001f7882 */ /* 0x000fca0000000000 */
.L_x_62:
[----:B--2---:R-:W-:-:S04]  /*6160*/  SHF.L.U32 R5, R8, 0x1f, RZ ;  /* 0x0000001f08057819 */ /* 0x004fc800000006ff */
[----:B------:R-:W2:Y:S02]  /*6170*/  SYNCS.PHASECHK.TRANS64.TRYWAIT P0, [UR23+0xa0], R5 ;  /* 0x0000a005ff0075a7 */ /* 0x000ea40008001117 */
[----:B--23--:R-:W-:Y:S05]  /*6180*/  @!P0 BRA `(.L_x_56) ;  /* 0x0000004800b48947 */ /* 0x00cfea0003800000 */
.L_x_135:
[----:B--2---:R-:W2:Y:S01]  /*6190*/  LDS.128 R4, [UR23+0xe0] ;  /* 0x0000e017ff047984 */ /* 0x004ea20008000c00 */
[----:B------:R-:W-:Y:S01]  /*61a0*/  ULEA UR28, UR27, UR23, 0x3 ;  /* 0x000000171b1c7291 */ /* 0x000fe2000f8e18ff */
[----:B------:R-:W-:Y:S01]  /*61b0*/  SHF.L.U32 R2, R9, 0x1f, RZ ;  /* 0x0000001f09027819 */ /* 0x000fe200000006ff */
[----:B------:R-:W-:Y:S01]  /*61c0*/  @!PT LDS RZ, [RZ] ;  /* 0x00000000fffff984 */ /* 0x000fe20000000800 */
[----:B------:R-:W-:Y:S01]  /*61d0*/  @!PT LDS RZ, [RZ] ;  /* 0x00000000fffff984 */ /* 0x000fe20000000800 */
[----:B------:R-:W-:Y:S01]  /*61e0*/  @!PT LDS RZ, [RZ] ;  /* 0x00000000fffff984 */ /* 0x000fe20000000800 */
[----:B------:R-:W-:Y:S01]  /*61f0*/  @!PT LDS RZ, [RZ] ;  /* 0x00000000fffff984 */ /* 0x000fe20000000800 */
[----:B------:R3:W-:Y:S06]  /*6200*/  MEMBAR.ALL.CTA ;  /* 0x0000000000007992 */ /* 0x0007ec0000008000 */
[----:B---3--:R-:W3:Y:S02]  /*6210*/  FENCE.VIEW.ASYNC.S ;  /* 0x00000000000073c6 */ /* 0x008ee40000000000 */
[----:B---3--:R-:W-:Y:S01]  /*6220*/  SYNCS.ARRIVE.TRANS64.RED.A1T0 RZ, [UR29], RZ ;  /* 0x000000ffffff79a7 */ /* 0x008fe2000810041d */
[----:B------:R-:W3:Y:S01]  /*6230*/  SYNCS.PHASECHK.TRANS64.TRYWAIT P0, [UR28+0xc0], R2 ;  /* 0x0000c002ff0075a7 */ /* 0x000ee2000800111c */
[----:B--2---:R-:W-:Y:S01]  /*6240*/  LOP3.LUT P3, RZ, R6, 0x1, RZ, 0xc0, !PT ;  /* 0x0000000106ff7812 */ /* 0x004fe2000786c0ff */
[----:B---3--:R-:W-:-:S12]  /*6250*/  @!P0 BRA `(.L_x_57) ;  /* 0x0000004800988947 */ /* 0x008fd80003800000 */
.L_x_137:
[----:B------:R-:W-:Y:S05]  /*6260*/  BRA.U !UP3, `(.L_x_58) ;  /* 0x000000050b547547 */ /* 0x000fea000b800000 */
[----:B--2---:R-:W-:Y:S01]  /*6270*/  IMAD.U32 R2, RZ, RZ, UR27 ;  /* 0x0000001bff027e24 */ /* 0x004fe2000f8e00ff */
[----:B------:R-:W-:-:S04]  /*6280*/  ULEA UR4, UR22, UR23, 0x3 ;  /* 0x0000001716047291 */ /* 0x000fc8000f8e18ff */
[----:B------:R-:W-:Y:S02]  /*6290*/  LEA R4, R2, R1, 0x2 ;  /* 0x0000000102047211 */ /* 0x000fe400078e10ff */
[----:B------:R-:W-:Y:S01]  /*62a0*/  SHF.L.U32 R2, R3, 0x1f, RZ ;  /* 0x0000001f03027819 */ /* 0x000fe200000006ff */
[----:B------:R-:W-:-:S03]  /*62b0*/  UPLOP3.LUT UP2, UPT, UPT, UPT, UPT, 0x40, 0x4 ;  /* 0x000000000004789c */ /* 0x000fc60003f4e870 */
[----:B------:R-:W5:Y:S01]  /*62c0*/  LDL R4, [R4] ;  /* 0x0000000004047983 */ /* 0x000f620000100800 */
[----:B------:R2:W3:Y:S01]  /*62d0*/  SYNCS.PHASECHK.TRANS64.TRYWAIT P2, [UR4], R2 ;  /* 0x00000002ff0075a7 */ /* 0x0004e20008041104 */
[----:B------:R-:W-:Y:S01]  /*62e0*/  UMOV UR20, UR46 ;  /* 0x0000002e00147c82 */ /* 0x000fe20008000000 */
[----:B------:R-:W-:-:S05]  /*62f0*/  UMOV UR4, UR22 ;  /* 0x0000001600047c82 */ /* 0x000fca0008000000 */
.L_x_61:
[----:B------:R-:W-:Y:S01]  /*6300*/  ULEA UR21, UR4, UR23, 0x3 ;  /* 0x0000001704157291 */ /* 0x000fe2000f8e18ff */
[----:B---34-:R-:W-:Y:S11]  /*6310*/  @P2 BRA `(.L_x_59) ;  /* 0x00000000000c2947 */ /* 0x018ff60003800000 */
[----:B------:R-:W-:Y:S04]  /*6320*/  SHF.L.U32 R5, R3, 0x1f, RZ ;  /* 0x0000001f03057819 */ /* 0x000fe800000006ff */
[----:B------:R-:W3:Y:S02]  /*6330*/  SYNCS.PHASECHK.TRANS64.TRYWAIT P0, [UR21], R5 ;  /* 0x00000005ff0075a7 */ /* 0x000ee40008001115 */
[----:B---3--:R-:W-:Y:S05]  /*6340*/  @!P0 BRA `(.L_x_60) ;  /* 0x0000004800748947 */ /* 0x008fea0003800000 */
.L_x_59:
[----:B------:R-:W-:Y:S01]  /*6350*/  UISETP.NE.AND UP0, UPT, UR20, URZ, UPT ;  /* 0x000000ff1400728c */ /* 0x000fe2000bf05270 */
[----:B------:R-:W-:Y:S01]  /*6360*/  PLOP3.LUT P2, PT, PT, PT, PT, 0x80, 0x8 ;  /* 0x000000000008781c */ /* 0x000fe20003f4f070 */
[----:B------:R-:W-:Y:S01]  /*6370*/  UIADD3 UR5, UPT, UPT, UR4, 0x1, URZ ;  /* 0x0000000104057890 */ /* 0x000fe2000fffe0ff */
[----:B------:R-:W-:Y:S03]  /*6380*/  ELECT P1, URZ, PT ;  /* 0x0000000000ff782f */ /* 0x000fe60003820000 */
[----:B------:R-:W-:Y:S01]  /*6390*/  UISETP.NE.AND UP1, UPT, UR5, 0x6, UPT ;  /* 0x000000060500788c */ /* 0x000fe2000bf25270 */
[----:B------:R-:W-:Y:S01]  /*63a0*/  PLOP3.LUT P0, PT, PT, PT, UP0, 0x80, 0x8 ;  /* 0x000000000008781c */ /* 0x000fe20003f0f008 */
[----:B------:R-:W-:Y:S02]  /*63b0*/  ULEA UR18, UR4, UR26, 0xa ;  /* 0x0000001a04127291 */ /* 0x000fe4000f8e50ff */
[----:B------:R-:W-:Y:S02]  /*63c0*/  USEL UR6, URZ, 0x1, UP1 ;  /* 0x00000001ff067887 */ /* 0x000fe40008800000 */
[----:B------:R-:W-:Y:S02]  /*63d0*/  USEL UR22, UR5, URZ, UP1 ;  /* 0x000000ff05167287 */ /* 0x000fe40008800000 */
[----:B------:R-:W-:Y:S02]  /*63e0*/  ULEA UR16, UR4, UR25, 0xa ;  /* 0x0000001904107291 */ /* 0x000fe4000f8e50ff */
[----:B------:R-:W-:Y:S01]  /*63f0*/  @UP0 ULEA UR5, UR22, UR23, 0x3 ;  /* 0x0000001716050291 */ /* 0x000fe2000f8e18ff */
[----:B------:R-:W-:Y:S01]  /*6400*/  LOP3.LUT R3, R3, UR6, RZ, 0x3c, !PT ;  /* 0x0000000603037c12 */ /* 0x000fe2000f8e3cff */
[----:B------:R-:W-:Y:S01]  /*6410*/  UIADD3 UR8, UPT, UPT, UR18, 0x2, URZ ;  /* 0x0000000212087890 */ /* 0x000fe2000fffe0ff */
[C---:B-----5:R-:W-:Y:S01]  /*6420*/  @P1 R2UR.BROADCAST UR6, R4.reuse ;  /* 0x00000000040612ca */ /* 0x060fe200008e0000 */
[----:B------:R-:W-:Y:S01]  /*6430*/  UIADD3 UR4, UPT, UPT, UR16, 0x2, URZ ;  /* 0x0000000210047890 */ /* 0x000fe2000fffe0ff */
[----:B--2---:R-:W-:Y:S01]  /*6440*/  @P0 SHF.L.U32 R2, R3, 0x1f, RZ ;  /* 0x0000001f03020819 */ /* 0x004fe200000006ff */
[----:B------:R-:W-:Y:S02]  /*6450*/  UIADD3 UR12, UPT, UPT, UR18, 0x4, URZ ;  /* 0x00000004120c7890 */ /* 0x000fe4000fffe0ff */
[----:B------:R-:W-:Y:S01]  /*6460*/  UIADD3 UR10, UPT, UPT, UR18, 0x6, URZ ;  /* 0x00000006120a7890 */ /* 0x000fe2000fffe0ff */
[----:B------:R4:W2:Y:S01]  /*6470*/  @P0 SYNCS.PHASECHK.TRANS64.TRYWAIT P2, [UR5], R2 ;  /* 0x00000002ff0005a7 */ /* 0x0008a20008041105 */
[----:B------:R-:W-:Y:S11]  /*6480*/  ELECT P0, URZ, PT ;  /* 0x0000000000ff782f */ /* 0x000ff60003800000 */
[----:B------:R-:W-:Y:S02]  /*6490*/  @!UPT UIADD3 URZ, UPT, UPT, URZ, URZ, URZ ;  /* 0x000000fffffff290 */ /* 0x000fe4000fffe0ff */
[C---:B------:R-:W-:Y:S02]  /*64a0*/  @P0 R2UR.BROADCAST UR15, R4.reuse ;  /* 0x00000000040f02ca */ /* 0x040fe400008e0000 */
[----:B------:R-:W-:Y:S11]  /*64b0*/  ELECT P0, URZ, PT ;  /* 0x0000000000ff782f */ /* 0x000ff60003800000 */
[----:B------:R-:W-:Y:S02]  /*64c0*/  @!UPT UIADD3 URZ, UPT, UPT, URZ, URZ, URZ ;  /* 0x000000fffffff290 */ /* 0x000fe4000fffe0ff */
[C---:B------:R-:W-:Y:S02]  /*64d0*/  @P0 R2UR.BROADCAST UR14, R4.reuse ;  /* 0x00000000040e02ca */ /* 0x040fe400008e0000 */
[----:B------:R-:W-:Y:S01]  /*64e0*/  ELECT P0, URZ, PT ;  /* 0x0000000000ff782f */ /* 0x000fe20003800000 */
[----:B------:R-:W-:Y:S01]  /*64f0*/  UMOV UR19, 0x40004080 ;  /* 0x4000408000137882 */ /* 0x000fe20000000000 */
[----:B------:R-:W-:Y:S01]  /*6500*/  UMOV UR17, 0x40004080 ;  /* 0x4000408000117882 */ /* 0x000fe20000000000 */
[----:B------:R-:W-:Y:S01]  /*6510*/  UMOV UR9, 0x40004080 ;  /* 0x4000408000097882 */ /* 0x000fe20000000000 */
[----:B------:R3:W-:Y:S01]  /*6520*/  UTCHMMA gdesc[UR16], gdesc[UR18], tmem[UR6], tmem[UR44], idesc[UR45], UP2 ;  /* 0x00ff2c12100075ea */ /* 0x0007e20009000006 */
[----:B------:R-:W-:Y:S01]  /*6530*/  UPLOP3.LUT UP2, UPT, UPT, UPT, UPT, 0x80, 0x8 ;  /* 0x000000000008789c */ /* 0x000fe20003f4f070 */
[----:B------:R-:W-:Y:S01]  /*6540*/  UMOV UR5, 0x40004080 ;  /* 0x4000408000057882 */ /* 0x000fe20000000000 */
[----:B------:R-:W-:Y:S01]  /*6550*/  UMOV UR13, 0x40004080 ;  /* 0x40004080000d7882 */ /* 0x000fe20000000000 */
[----:B------:R1:W-:Y:S01]  /*6560*/  UTCHMMA gdesc[UR4], gdesc[UR8], tmem[UR15], tmem[UR42], idesc[UR43], UPT ;  /* 0x00ff2a08040075ea */ /* 0x0003e2000b80000f */
[----:B------:R-:W-:Y:S01]  /*6570*/  UMOV UR7, 0x40004080 ;  /* 0x4000408000077882 */ /* 0x000fe20000000000 */
[----:B------:R-:W-:Y:S01]  /*6580*/  UMOV UR11, 0x40004080 ;  /* 0x40004080000b7882 */ /* 0x000fe20000000000 */
[----:B---3--:R-:W-:Y:S02]  /*6590*/  UIADD3 UR6, UPT, UPT, UR16, 0x4, URZ ;  /* 0x0000000410067890 */ /* 0x008fe4000fffe0ff */
[C---:B------:R-:W-:Y:S02]  /*65a0*/  @P0 R2UR.BROADCAST UR19, R4.reuse ;  /* 0x00000000041302ca */ /* 0x040fe400008e0000 */
[----:B------:R-:W-:Y:S11]  /*65b0*/  ELECT P0, URZ, PT ;  /* 0x0000000000ff782f */ /* 0x000ff60003800000 */
[----:B------:R-:W-:Y:S02]  /*65c0*/  @!UPT UIADD3 URZ, UPT, UPT, URZ, URZ, URZ ;  /* 0x000000fffffff290 */ /* 0x000fe4000fffe0ff */
[C---:B------:R-:W-:Y:S02]  /*65d0*/  @P0 R2UR.BROADCAST UR17, R4.reuse ;  /* 0x00000000041102ca */ /* 0x040fe400008e0000 */
[----:B------:R-:W-:Y:S01]  /*65e0*/  ELECT P0, URZ, PT ;  /* 0x0000000000ff782f */ /* 0x000fe20003800000 */
[----:B-1----:R-:W-:Y:S02]  /*65f0*/  UIADD3 UR4, UPT, UPT, UR16, 0x6, URZ ;  /* 0x0000000610047890 */ /* 0x002fe4000fffe0ff */
[----:B------:R-:W-:Y:S01]  /*6600*/  UIADD3 UR8, UPT, UPT, UR18, 0x40, URZ ;  /* 0x0000004012087890 */ /* 0x000fe2000fffe0ff */
[----:B------:R1:W-:Y:S01]  /*6610*/  UTCHMMA gdesc[UR6], gdesc[UR12], tmem[UR14], tmem[UR40], idesc[UR41], UPT ;  /* 0x00ff280c060075ea */ /* 0x0003e2000b80000e */
[----:B------:R-:W-:Y:S05]  /*6620*/  UMOV UR15, 0x40004080 ;  /* 0x40004080000f7882 */ /* 0x000fea0000000000 */
[----:B------:R3:W-:Y:S01]  /*6630*/  UTCHMMA gdesc[UR4], gdesc[UR10], tmem[UR19], tmem[UR38], idesc[UR39], UPT ;  /* 0x00ff260a040075ea */ /* 0x0007e2000b800013 */
[----:B-1----:R-:W-:Y:S02]  /*6640*/  UIADD3 UR6, UPT, UPT, UR16, 0x40, URZ ;  /* 0x0000004010067890 */ /* 0x002fe4000fffe0ff */
[----:B------:R-:W-:Y:S02]  /*6650*/  UIADD3 UR14, UPT, UPT, UR18, 0x42, URZ ;  /* 0x00000042120e7890 */ /* 0x000fe4000fffe0ff */
[----:B------:R-:W-:Y:S02]  /*6660*/  UIADD3 UR12, UPT, UPT, UR18, 0x44, URZ ;  /* 0x00000044120c7890 */ /* 0x000fe4000fffe0ff */
[----:B---3--:R-:W-:Y:S01]  /*6670*/  UIADD3 UR4, UPT, UPT, UR16, 0x42, URZ ;  /* 0x0000004210047890 */ /* 0x008fe2000fffe0ff */
[C---:B------:R-:W-:Y:S02]  /*6680*/  @P0 R2UR.BROADCAST UR19, R4.reuse ;  /* 0x00000000041302ca */ /* 0x040fe400008e0000 */
[----:B------:R-:W-:Y:S01]  /*6690*/  ELECT P0, URZ, PT ;  /* 0x0000000000ff782f */ /* 0x000fe20003800000 */
[----:B------:R1:W-:Y:S01]  /*66a0*/  UTCHMMA gdesc[UR6], gdesc[UR8], tmem[UR17], tmem[UR36], idesc[UR37], UPT ;  /* 0x00ff2408060075ea */ /* 0x0003e2000b800011 */
[----:B------:R-:W-:Y:S09]  /*66b0*/  UIADD3 UR10, UPT, UPT, UR18, 0x46, URZ ;  /* 0x00000046120a7890 */ /* 0x000ff2000fffe0ff */
[----:B------:R3:W-:Y:S01]  /*66c0*/  UTCHMMA gdesc[UR4], gdesc[UR14], tmem[UR19], tmem[UR34], idesc[UR35], UPT ;  /* 0x00ff220e040075ea */ /* 0x0007e2000b800013 */
[----:B-1----:R-:W-:Y:S01]  /*66d0*/  UIADD3 UR8, UPT, UPT, UR16, 0x44, URZ ;  /* 0x0000004410087890 */ /* 0x002fe2000fffe0ff */
[C---:B------:R-:W-:Y:S02]  /*66e0*/  @P0 R2UR.BROADCAST UR17, R4.reuse ;  /* 0x00000000041102ca */ /* 0x040fe400008e0000 */
[----:B------:R-:W-:Y:S01]  /*66f0*/  ELECT P0, URZ, PT ;  /* 0x0000000000ff782f */ /* 0x000fe20003800000 */
[----:B------:R-:W-:Y:S02]  /*6700*/  UIADD3 UR6, UPT, UPT, UR16, 0x46, URZ ;  /* 0x0000004610067890 */ /* 0x000fe4000fffe0ff */
[----:B---3--:R-:W-:Y:S10]  /*6710*/  UIADD3 UR5, UPT, UPT, UR21, 0x30, URZ ;  /* 0x0000003015057890 */ /* 0x008ff4000fffe0ff */
[----:B------:R-:W-:Y:S01]  /*6720*/  @P0 R2UR.BROADCAST UR14, R4 ;  /* 0x00000000040e02ca */ /* 0x000fe200008e0000 */
[----:B------:R-:W-:Y:S01]  /*6730*/  UIADD3 UR4, UPT, UPT, UR20, 0x1, URZ ;  /* 0x0000000114047890 */ /* 0x000fe2000fffe0ff */
[----:B------:R1:W-:Y:S03]  /*6740*/  UTCHMMA gdesc[UR8], gdesc[UR12], tmem[UR17], tmem[UR32], idesc[UR33], UPT ;  /* 0x00ff200c080075ea */ /* 0x0003e6000b800011 */
[----:B------:R-:W-:Y:S03]  /*6750*/  UISETP.GT.U32.AND UP0, UPT, UR4, 0x1, UPT ;  /* 0x000000010400788c */ /* 0x000fe6000bf04070 */
[----:B------:R-:W-:Y:S05]  /*6760*/  UMOV UR4, UR22 ;  /* 0x0000001600047c82 */ /* 0x000fea0008000000 */
[----:B------:R4:W-:Y:S01]  /*6770*/  UTCHMMA gdesc[UR6], gdesc[UR10], tmem[UR14], tmem[UR30], idesc[UR31], UPT ;  /* 0x00ff1e0a060075ea */ /* 0x0009e2000b80000e */
[----:B------:R4:W-:Y:S01]  /*6780*/  UTCBAR.MULTICAST [UR5], URZ, UR24 ;  /* 0x000000ff050073e9 */ /* 0x0009e20008000818 */
[----:B-1----:R-:W-:Y:S07]  /*6790*/  UIADD3 UR8, UPT, UPT, UR20, -0x1, URZ ;  /* 0xffffffff14087890 */ /* 0x002fee000fffe0ff */
[----:B------:R-:W-:Y:S01]  /*67a0*/  UMOV UR20, UR8 ;  /* 0x0000000800147c82 */ /* 0x000fe20008000000 */
[----:B--2---:R-:W-:Y:S05]  /*67b0*/  BRA.U UP0, `(.L_x_61) ;  /* 0xfffffff900d07547 */ /* 0x004fea000b83ffff */
.L_x_58:
[----:B------:R-:W-:Y:S01]  /*67c0*/  UIADD3 UR4, UPT, UPT, UR27, 0x1, URZ ;  /* 0x000000011b047890 */ /* 0x000fe2000fffe0ff */
[----:B------:R-:W-:Y:S01]  /*67d0*/  LOP3.LUT R8, R8, 0x1, RZ, 0x3c, !PT ;  /* 0x0000000108087812 */ /* 0x000fe200078e3cff */
[----:B----4-:R-:W-:Y:S02]  /*67e0*/  UIADD3 UR5, UPT, UPT, UR28, 0xb0, URZ ;  /* 0x000000b01c057890 */ /* 0x010fe4000fffe0ff */
[----:B------:R-:W-:-:S04]  /*67f0*/  UISETP.NE.AND UP0, UPT, UR4, 0x2, UPT ;  /* 0x000000020400788c */ /* 0x000fc8000bf05270 */
[----:B------:R-:W-:Y:S02]  /*6800*/  USEL UR6, URZ, 0x1, UP0 ;  /* 0x00000001ff067887 */ /* 0x000fe40008000000 */
[----:B------:R-:W-:Y:S01]  /*6810*/  USEL UR27, UR4, URZ, UP0 ;  /* 0x000000ff041b7287 */ /* 0x000fe20008000000 */
[----:B------:R3:W-:Y:S03]  /*6820*/  UTCBAR [UR5], URZ ;  /* 0x000000ff050073e9 */ /* 0x0007e600080000ff */
[----:B------:R-:W-:Y:S01]  /*6830*/  LOP3.LUT R9, R9, UR6, RZ, 0x3c, !PT ;  /* 0x0000000609097c12 */ /* 0x000fe2000f8e3cff */
[----:B------:R-:W-:Y:S07]  /*6840*/  @P3 BRA `(.L_x_62) ;  /* 0xfffffff800443947 */ /* 0x000fee000383ffff */
[----:B------:R-:W4:Y:S01]  /*6850*/  S2UR UR6, SR_CgaCtaId ;  /* 0x00000000000679c3 */ /* 0x000f220000008800 */
[----:B------:R-:W-:Y:S01]  /*6860*/  ELECT P0, URZ, PT ;  /* 0x0000000000ff782f */ /* 0x000fe20003800000 */
[----:B--2---:R-:W-:Y:S01]  /*6870*/  IMAD.MOV.U32 R2, RZ, RZ, 0x1 ;  /* 0x00000001ff027424 */ /* 0x004fe200078e00ff */
[----:B------:R-:W-:Y:S01]  /*6880*/  UIADD3 UR23, UPT, UPT, UR23, 0xc0, URZ ;  /* 0x000000c017177890 */ /* 0x000fe2000fffe0ff */
[----:B------:R-:W-:Y:S01]  /*6890*/  SHF.L.U32 R3, R9, 0x1f, RZ ;  /* 0x0000001f09037819 */ /* 0x000fe200000006ff */
[----:B------:R-:W-:-:S03]  /*68a0*/  UMOV UR4, 0x40 ;  /* 0x0000004000047882 */ /* 0x000fc60000000000 */
[----:B------:R-:W-:Y:S01]  /*68b0*/  UVIRTCOUNT.DEALLOC.SMPOOL 0x80 ;  /* 0x000000800000784c */ /* 0x000fe20000000000 */
[----:B----4-:R-:W-:Y:S02]  /*68c0*/  ULEA UR6, UR6, UR4, 0x18 ;  /* 0x0000000406067291 */ /* 0x010fe4000f8ec0ff */
[----:B------:R-:W-:-:S07]  /*68d0*/  ULEA UR4, UR27, UR23, 0x3 ;  /* 0x000000171b047291 */ /* 0x000fce000f8e18ff */
[----:B------:R2:W-:Y:S02]  /*68e0*/  @P0 STS.U8 [UR6+0x1c], R2 ;  /* 0x00001c02ff000988 */ /* 0x0005e40008000006 */
[----:B------:R-:W4:Y:S02]  /*68f0*/  SYNCS.PHASECHK.TRANS64.TRYWAIT P0, [UR4], R3 ;  /* 0x00000003ff0075a7 */ /* 0x000f240008001104 */
[----:B--2-4-:R-:W-:Y:S05]  /*6900*/  @!P0 BRA `(.L_x_63) ;  /* 0x00000044001c8947 */ /* 0x014fea0003800000 */
.L_x_140:
[----:B------:R-:W-:-:S04]  /*6910*/  UIADD3 UR4, UPT, UPT, UR27, 0x1, URZ ;  /* 0x000000011b047890 */ /* 0x000fc8000fffe0ff */
[----:B------:R-:W-:-:S04]  /*6920*/  UISETP.NE.AND UP0, UPT, UR4, 0x2, UPT ;  /* 0x000000020400788c */ /* 0x000fc8000bf05270 */
[----:B---3--:R-:W-:Y:S02]  /*6930*/  USEL UR5, URZ, 0x1, UP0 ;  /* 0x00000001ff057887 */ /* 0x008fe40008000000 */
[----:B------:R-:W-:-:S04]  /*6940*/  USEL UR4, UR4, URZ, UP0 ;  /* 0x000000ff04047287 */ /* 0x000fc80008000000 */
[----:B------:R-:W-:Y:S01]  /*6950*/  ULEA UR4, UR4, UR23, 0x3 ;  /* 0x0000001704047291 */ /* 0x000fe2000f8e18ff */
[----:B--2---:R-:W-:-:S04]  /*6960*/  LOP3.LUT R3, R9, UR5, RZ, 0x3c, !PT ;  /* 0x0000000509037c12 */ /* 0x004fc8000f8e3cff */
[----:B------:R-:W-:-:S04]  /*6970*/  SHF.L.U32 R3, R3, 0x1f, RZ ;  /* 0x0000001f03037819 */ /* 0x000fc800000006ff */
[----:B------:R-:W2:Y:S02]  /*6980*/  SYNCS.PHASECHK.TRANS64.TRYWAIT P0, [UR4], R3 ;  /* 0x00000003ff0075a7 */ /* 0x000ea40008001104 */
[----:B--2---:R-:W-:Y:S05]  /*6990*/  @!P0 BRA `(.L_x_64) ;  /* 0x0000004400108947 */ /* 0x004fea0003800000 */
.L_x_142:
[----:B------:R-:W-:Y:S01]  /*69a0*/  NOP ;  /* 0x0000000000007918 */ /* 0x000fe20000000000 */
[----:B--2---:R-:W2:Y:S01]  /*69b0*/  LDS R2, [UR6+0x14] ;  /* 0x00001406ff027984 */ /* 0x004ea20008000800 */
[----:B------:R-:W-:Y:S01]  /*69c0*/  LOP3.LUT R0, R0, 0xffff, RZ, 0xc0, !PT ;  /* 0x0000ffff00007812 */ /* 0x000fe200078ec0ff */
[----:B------:R-:W-:Y:S02]  /*69d0*/  IMAD.MOV.U32 R3, RZ, RZ, 0xffff ;  /* 0x0000ffffff037424 */ /* 0x000fe400078e00ff */
[----:B------:R-:W-:Y:S01]  /*69e0*/  IMAD.MOV.U32 R5, RZ, RZ, 0x1 ;  /* 0x00000001ff057424 */ /* 0x000fe200078e00ff */
[----:B------:R-:W-:-:S04]  /*69f0*/  SHF.R.U32.HI R0, RZ, 0x5, R0 ;  /* 0x00000005ff007819 */ /* 0x000fc80000011600 */
[-C--:B------:R-:W-:Y:S02]  /*6a00*/  SHF.L.U32 R3, R3, R0.reuse, RZ ;  /* 0x0000000003037219 */ /* 0x080fe400000006ff */
[----:B------:R-:W-:Y:S02]  /*6a10*/  SHF.L.U32 R5, R5, R0, RZ ;  /* 0x0000000005057219 */ /* 0x000fe400000006ff */
[----:B--2---:R-:W-:-:S04]  /*6a20*/  LOP3.LUT R2, R2, R3, RZ, 0xc0, !PT ;  /* 0x0000000302027212 */ /* 0x004fc800078ec0ff */
[----:B------:R-:W-:-:S13]  /*6a30*/  ISETP.NE.AND P0, PT, R2, R3, PT ;  /* 0x000000030200720c */ /* 0x000fda0003f05270 */
[----:B------:R-:W-:Y:S05]  /*6a40*/  @P0 BRA `(.L_x_65) ;  /* 0x00000000005c0947 */ /* 0x000fea0003800000 */
[----:B------:R-:W2:Y:S02]  /*6a50*/  LDS R0, [UR6+0x18] ;  /* 0x00001806ff007984 */ /* 0x000ea40008000800 */
[----:B--2---:R-:W-:-:S04]  /*6a60*/  LOP3.LUT R0, R0, R5, RZ, 0xc0, !PT ;  /* 0x0000000500007212 */ /* 0x004fc800078ec0ff */
[----:B------:R-:W-:-:S13]  /*6a70*/  ISETP.NE.AND P0, PT, R0, R5, PT ;  /* 0x000000050000720c */ /* 0x000fda0003f05270 */
[----:B------:R-:W-:Y:S05]  /*6a80*/  @P0 BRA `(.L_x_66) ;  /* 0x0000000000400947 */ /* 0x000fea0003800000 */
[----:B------:R-:W-:Y:S01]  /*6a90*/  R2UR UR4, R3 ;  /* 0x00000000030472ca */ /* 0x000fe200000e0000 */
[----:B------:R-:W2:Y:S01]  /*6aa0*/  S2R R2, SR_LANEID ;  /* 0x0000000000027919 */ /* 0x000ea20000000000 */
[----:B------:R-:W-:-:S04]  /*6ab0*/  LOP3.LUT R5, RZ, R5, RZ, 0x33, !PT ;  /* 0x00000005ff057212 */ /* 0x000fc800078e33ff */
[----:B------:R-:W3:Y:S07]  /*6ac0*/  REDUX UR7, R5 ;  /* 0x00000000050773c4 */ /* 0x000eee0000000000 */
[----:B------:R-:W-:-:S03]  /*6ad0*/  ULOP3.LUT UR5, URZ, UR4, URZ, 0x33, !UPT ;  /* 0x00000004ff057292 */ /* 0x000fc6000f8e33ff */
[----:B------:R-:W-:Y:S02]  /*6ae0*/  VOTEU.ANY UR4, UPT, PT ;  /* 0x0000000000047886 */ /* 0x000fe400038e0100 */
[----:B------:R-:W-:Y:S01]  /*6af0*/  UFLO.U32 UR4, UR4 ;  /* 0x00000004000472bd */ /* 0x000fe200080e0000 */
[----:B------:R-:W-:-:S04]  /*6b00*/  IMAD.U32 R0, RZ, RZ, UR5 ;  /* 0x00000005ff007e24 */ /* 0x000fc8000f8e00ff */
[----:B------:R-:W4:Y:S02]  /*6b10*/  REDUX UR8, R0 ;  /* 0x00000000000873c4 */ /* 0x000f240000000000 */
[----:B------:R1:W-:Y:S01]  /*6b20*/  UTCATOMSWS.AND URZ, UR5 ;  /* 0x0000000500ff79e3 */ /* 0x0003e20008000000 */
[----:B--2---:R-:W-:Y:S01]  /*6b30*/  ISETP.EQ.U32.AND P0, PT, R2, UR4, PT ;  /* 0x0000000402007c0c */ /* 0x004fe2000bf02070 */
[----:B---3--:R-:W-:Y:S02]  /*6b40*/  IMAD.U32 R2, RZ, RZ, UR7 ;  /* 0x00000007ff027e24 */ /* 0x008fe4000f8e00ff */
[----:B----4-:R-:W-:-:S10]  /*6b50*/  IMAD.U32 R3, RZ, RZ, UR8 ;  /* 0x00000008ff037e24 */ /* 0x010fd4000f8e00ff */
[----:B------:R2:W-:Y:S04]  /*6b60*/  @P0 ATOMS.AND RZ, [UR6+0x14], R3 ;  /* 0x00001403ffff098c */ /* 0x0005e8000a800006 */
[----:B------:R2:W-:Y:S01]  /*6b70*/  @P0 ATOMS.AND RZ, [UR6+0x18], R2 ;  /* 0x00001802ffff098c */ /* 0x0005e2000a800006 */
[----:B-1----:R-:W-:Y:S05]  /*6b80*/  BRA `(.L_x_67) ;  /* 0x0000000000147947 */ /* 0x002fea0003800000 */
.L_x_66:
[----:B------:R-:W-:Y:S02]  /*6b90*/  MOV R2, 0x6bb0 ;  /* 0x00006bb000027802 */ /* 0x000fe40000000f00 */
[----:B-1---5:R-:W-:Y:S05]  /*6ba0*/  CALL.REL.NOINC `($__internal_0_$__cuda_sm10x_tcgen05_guardrail_trap_col_being_dealloced_not_returned_by_alloc) ;  /* 0x0000004400887944 */ /* 0x022fea0003c00000 */
[----:B------:R-:W-:Y:S05]  /*6bb0*/  BRA `(.L_x_67) ;  /* 0x0000000000087947 */ /* 0x000fea0003800000 */
.L_x_65:
[----:B------:R-:W-:Y:S02]  /*6bc0*/  MOV R2, 0x6be0 ;  /* 0x00006be000027802 */ /* 0x000fe40000000f00 */
[----:B-1---5:R-:W-:Y:S05]  /*6bd0*/  CALL.REL.NOINC `($__internal_2_$__cuda_sm10x_tcgen05_guardrail_trap_unallocated_columns_being_dealloced) ;  /* 0x0000004400947944 */ /* 0x022fea0003c00000 */
.L_x_67:
[----:B------:R-:W-:Y:S01]  /*6be0*/  NOP ;  /* 0x0000000000007918 */ /* 0x000fe20000000000 */
[----:B------:R-:W-:Y:S05]  /*6bf0*/  EXIT ;  /* 0x000000000000794d */ /* 0x000fea0003800000 */
.L_x_51:
[----:B------:R-:W-:-:S09]  /*6c00*/  UISETP.NE.OR UP0, UPT, UR18, 0x3, !UP3 ;  /* 0x000000031200788c */ /* 0x000fd2000df05670 */
[----:B------:R-:W-:Y:S05]  /*6c10*/  BRA.U UP0, `(.L_x_68) ;  /* 0x0000001100487547 */ /* 0x000fea000b800000 */
[----:B------:R-:W2:Y:S01]  /*6c20*/  LDCU.64 UR4, c[0x0][0x888] ;  /* 0x00011100ff0477ac */ /* 0x000ea20008000a00 */
[----:B------:R-:W3:Y:S01]  /*6c30*/  S2UR UR6, SR_CgaCtaId ;  /* 0x00000000000679c3 */ /* 0x000ee20000008800 */
[----:B------:R-:W-:Y:S01]  /*6c40*/  HFMA2 R9, -RZ, RZ, 0, 5.9604644775390625e-08 ;  /* 0x00000001ff097431 */ /* 0x000fe200000001ff */
[----:B------:R-:W-:Y:S01]  /*6c50*/  MOV R8, RZ ;  /* 0x000000ff00087202 */ /* 0x000fe20000000f00 */
[----:B------:R-:W4:Y:S01]  /*6c60*/  LDCU UR40, c[0x0][0x370] ;  /* 0x00006e00ff2877ac */ /* 0x000f220008000800 */
[----:B------:R-:W-:Y:S01]  /*6c70*/  HFMA2 R3, -RZ, RZ, 0, 0.0078125 ;  /* 0x00002000ff037431 */ /* 0x000fe200000001ff */
[----:B------:R-:W1:Y:S03]  /*6c80*/  LDCU.128 UR32, c[0x0][0xb10] ;  /* 0x00016200ff2077ac */ /* 0x000e660008000c00 */
[----:B------:R-:W4:Y:S01]  /*6c90*/  LDC.64 R10, c[0x0][0x348] ;  /* 0x0000d200ff0a7b82 */ /* 0x000f220000000a00 */
[----:B------:R-:W1:Y:S01]  /*6ca0*/  LDCU UR27, c[0x0][0x374] ;  /* 0x00006e80ff1b77ac */ /* 0x000e620008000800 */
[----:B------:R-:W4:Y:S01]  /*6cb0*/  LDCU.64 UR28, c[0x0][0x890] ;  /* 0x00011200ff1c77ac */ /* 0x000f220008000a00 */
[----:B------:R-:W4:Y:S01]  /*6cc0*/  LDCU UR18, c[0x0][0xb0c] ;  /* 0x00016180ff1277ac */ /* 0x000f220008000800 */
[----:B--2---:R-:W-:Y:S01]  /*6cd0*/  UISETP.NE.U32.AND UP0, UPT, UR4, URZ, UPT ;  /* 0x000000ff0400728c */ /* 0x004fe2000bf05070 */
[----:B------:R-:W2:Y:S01]  /*6ce0*/  LDCU UR45, c[0x0][0xb20] ;  /* 0x00016400ff2d77ac */ /* 0x000ea20008000800 */
[----:B------:R-:W2:Y:S01]  /*6cf0*/  LDCU UR4, c[0x0][0xb30] ;  /* 0x00016600ff0477ac */ /* 0x000ea20008000800 */
[----:B------:R-:W2:Y:S01]  /*6d00*/  LDCU.128 UR36, c[0x0][0x980] ;  /* 0x00013000ff2477ac */ /* 0x000ea20008000c00 */
[----:B------:R-:W-:Y:S01]  /*6d10*/  UMOV UR24, 0x400 ;  /* 0x0000040000187882 */ /* 0x000fe20000000000 */
[----:B-1----:R-:W-:-:S02]  /*6d20*/  UIMAD.WIDE.U32 UR8, UR27, UR35, URZ ;  /* 0x000000231b0872a5 */ /* 0x002fc4000f8e00ff */
[----:B---3--:R-:W-:Y:S02]  /*6d30*/  ULEA UR24, UR6, UR24, 0x18 ;  /* 0x0000001806187291 */ /* 0x008fe4000f8ec0ff */
[----:B----4-:R-:W-:Y:S02]  /*6d40*/  UIMAD.WIDE.U32 UR6, UR40, UR32, URZ ;  /* 0x00000020280672a5 */ /* 0x010fe4000f8e00ff */
[----:B------:R-:W-:Y:S02]  /*6d50*/  USEL UR44, URZ, 0x1, UP5 ;  /* 0x00000001ff2c7887 */ /* 0x000fe4000a800000 */
[----:B------:R-:W-:Y:S02]  /*6d60*/  UISETP.NE.AND.EX UP5, UPT, UR5, URZ, UPT, UP0 ;  /* 0x000000ff0500728c */ /* 0x000fe4000bfa5300 */
[----:B------:R-:W-:Y:S02]  /*6d70*/  UISETP.NE.U32.AND UP6, UPT, UR28, URZ, UPT ;  /* 0x000000ff1c00728c */ /* 0x000fe4000bfc5070 */
[----:B------:R-:W-:-:S02]  /*6d80*/  UIADD3 UR41, UPT, UPT, UR24, 0xa8, URZ ;  /* 0x000000a818297890 */ /* 0x000fc4000fffe0ff */
[----:B------:R-:W-:Y:S02]  /*6d90*/  UISETP.NE.AND UP0, UPT, UR54, 0x1, UPT ;  /* 0x000000013600788c */ /* 0x000fe4000bf05270 */
[----:B------:R-:W-:Y:S01]  /*6da0*/  UISETP.NE.AND UP0, UPT, UR18, 0x1, UPT ;  /* 0x000000011200788c */ /* 0x000fe2000bf05270 */
[----:B------:R-:W-:Y:S01]  /*6db0*/  UMOV UR6, UR7 ;  /* 0x0000000700067c82 */ /* 0x000fe20008000000 */
[----:B------:R-:W-:Y:S01]  /*6dc0*/  UMOV UR42, UR9 ;  /* 0x00000009002a7c82 */ /* 0x000fe20008000000 */
[----:B------:R-:W-:Y:S02]  /*6dd0*/  UISETP.GE.AND UP2, UPT, UR54, 0x1, UPT ;  /* 0x000000013600788c */ /* 0x000fe4000bf46270 */
[----:B------:R-:W-:Y:S01]  /*6de0*/  UISETP.NE.AND UP0, UPT, UR34, 0x1, UPT ;  /* 0x000000012200788c */ /* 0x000fe2000bf05270 */
[----:B------:R-:W-:Y:S01]  /*6df0*/  UMOV UR26, URZ ;  /* 0x000000ff001a7c82 */ /* 0x000fe20008000000 */
[----:B------:R-:W-:Y:S01]  /*6e00*/  UPLOP3.LUT UP4, UPT, UPT, UPT, UPT, 0x40, 0x4 ;  /* 0x000000000004789c */ /* 0x000fe20003f8e870 */
[----:B------:R-:W1:Y:S01]  /*6e10*/  LDCU.64 UR16, c[0x0][0xb28] ;  /* 0x00016500ff1077ac */ /* 0x000e620008000a00 */
[----:B------:R-:W3:Y:S01]  /*6e20*/  LDCU.64 UR30, c[0x0][0x990] ;  /* 0x00013200ff1e77ac */ /* 0x000ee20008000a00 */
[----:B------:R-:W-:-:S02]  /*6e30*/  UISETP.NE.AND.EX UP6, UPT, UR29, URZ, UPT, UP6 ;  /* 0x000000ff1d00728c */ /* 0x000fc4000bfc5360 */
[----:B------:R-:W-:Y:S02]  /*6e40*/  UPRMT UR41, URZ, 0x654, UR41 ;  /* 0x00000654ff297896 */ /* 0x000fe40008000029 */
[----:B------:R-:W-:Y:S02]  /*6e50*/  USHF.R.U32.HI UR43, URZ, UR33, UR6 ;  /* 0x00000021ff2b7299 */ /* 0x000fe40008011606 */
[----:B--2---:R-:W-:Y:S02]  /*6e60*/  USHF.R.U32.HI UR42, URZ, UR45, UR42 ;  /* 0x0000002dff2a7299 */ /* 0x004fe4000801162a */
[----:B------:R-:W-:Y:S02]  /*6e70*/  UISETP.NE.AND UP3, UPT, UR4, 0x1, UPT ;  /* 0x000000010400788c */ /* 0x000fe4000bf65270 */
[----:B------:R-:W-:Y:S02]  /*6e80*/  UISETP.NE.AND UP2, UPT, UR36, 0x1, UPT ;  /* 0x000000012400788c */ /* 0x000fe4000bf45270 */
[----:B------:R-:W-:-:S11]  /*6e90*/  UISETP.NE.AND UP0, UPT, UR39, 0x1, UPT ;  /* 0x000000012700788c */ /* 0x000fd6000bf05270 */
.L_x_77:
[----:B------:R-:W-:Y:S04]  /*6ea0*/  SHF.L.U32 R5, R8, 0x1f, RZ ;  /* 0x0000001f08057819 */ /* 0x000fe800000006ff */
[----:B--2---:R-:W2:Y:S02]  /*6eb0*/  SYNCS.PHASECHK.TRANS64.TRYWAIT P0, [UR24+0xa0], R5 ;  /* 0x0000a005ff0075a7 */ /* 0x004ea40008001118 */
[----:B--2---:R-:W-:Y:S05]  /*6ec0*/  @!P0 BRA `(.L_x_69) ;  /* 0x0000003c00dc8947 */ /* 0x004fea0003800000 */
.L_x_144:
[----:B--2---:R-:W2:Y:S01]  /*6ed0*/  LDS.128 R4, [UR24+0xe0] ;  /* 0x0000e018ff047984 */ /* 0x004ea20008000c00 */
[----:B------:R-:W-:Y:S01]  /*6ee0*/  UISETP.GE.AND UP0, UPT, UR54, 0x1, UPT ;  /* 0x000000013600788c */ /* 0x000fe2000bf06270 */
[----:B------:R-:W-:Y:S01]  /*6ef0*/  @!PT LDS RZ, [RZ] ;  /* 0x00000000fffff984 */ /* 0x000fe20000000800 */
[----:B------:R-:W-:Y:S01]  /*6f00*/  @!PT LDS RZ, [RZ] ;  /* 0x00000000fffff984 */ /* 0x000fe20000000800 */
[----:B------:R-:W-:Y:S01]  /*6f10*/  @!PT LDS RZ, [RZ] ;  /* 0x00000000fffff984 */ /* 0x000fe20000000800 */
[----:B------:R-:W-:Y:S01]  /*6f20*/  @!PT LDS RZ, [RZ] ;  /* 0x00000000fffff984 */ /* 0x000fe20000000800 */
[----:B------:R4:W-:Y:S06]  /*6f30*/  MEMBAR.ALL.CTA ;  /* 0x0000000000007992 */ /* 0x0009ec0000008000 */
[----:B----4-:R-:W4:Y:S02]  /*6f40*/  FENCE.VIEW.ASYNC.S ;  /* 0x00000000000073c6 */ /* 0x010f240000000000 */
[----:B----4-:R-:W-:Y:S01]  /*6f50*/  SYNCS.ARRIVE.TRANS64.RED.A1T0 RZ, [UR41], RZ ;  /* 0x000000ffffff79a7 */ /* 0x010fe20008100429 */
[----:B--2---:R-:W-:Y:S11]  /*6f60*/  LOP3.LUT P0, RZ, R6, 0x1, RZ, 0xc0, !PT ;  /* 0x0000000106ff7812 */ /* 0x004ff6000780c0ff */
[----:B------:R-:W-:Y:S02]  /*6f70*/  @!UPT UIADD3 URZ, UPT, UPT, URZ, URZ, URZ ;  /* 0x000000fffffff290 */ /* 0x000fe4000fffe0ff */
[----:B------:R-:W-:Y:S01]  /*6f80*/  VOTEU.ANY UP2, P0 ;  /* 0x0000000000ff7886 */ /* 0x000fe20000040100 */
[----:B------:R-:W-:Y:S11]  /*6f90*/  PLOP3.LUT P0, PT, PT, PT, UP2, 0x80, 0x8 ;  /* 0x000000000008781c */ /* 0x000ff60003f0f028 */
[----:B------:R-:W-:Y:S02]  /*6fa0*/  @!UPT UIADD3 URZ, UPT, UPT, URZ, URZ, URZ ;  /* 0x000000fffffff290 */ /* 0x000fe4000fffe0ff */
[----:B------:R-:W-:Y:S02]  /*6fb0*/  @P0 MOV R2, R4 ;  /* 0x0000000400020202 */ /* 0x000fe40000000f00 */
[----:B------:R-:W-:Y:S02]  /*6fc0*/  @P0 LOP3.LUT R0, R5, 0xffff, RZ, 0xc0, !PT ;  /* 0x0000ffff05000812 */ /* 0x000fe400078ec0ff */
[----:B------:R-:W-:Y:S02]  /*6fd0*/  @P0 R2UR UR5, R2 ;  /* 0x00000000020502ca */ /* 0x000fe400000e0000 */
[----:B------:R-:W-:Y:S11]  /*6fe0*/  @P0 R2UR UR4, R0 ;  /* 0x00000000000402ca */ /* 0x000ff600000e0000 */
[----:B------:R-:W-:Y:S02]  /*6ff0*/  @UP2 UMOV UR15, UR5 ;  /* 0x00000005000f2c82 */ /* 0x000fe40008000000 */
[----:B------:R-:W-:Y:S01]  /*7000*/  @UP2 UMOV UR14, UR4 ;  /* 0x00000004000e2c82 */ /* 0x000fe20008000000 */
[----:B------:R-:W-:Y:S05]  /*7010*/  BRA.U !UP0, `(.L_x_70) ;  /* 0x0000000108c07547 */ /* 0x000fea000b800000 */
[----:B------:R-:W-:Y:S02]  /*7020*/  UIMAD.WIDE.U32 UR8, UR14, UR35, URZ ;  /* 0x000000230e0872a5 */ /* 0x000fe4000f8e00ff */
[----:B------:R-:W-:Y:S02]  /*7030*/  UP2UR UR19, UPR, URZ, 0x4 ;  /* 0x00000004ff137883 */ /* 0x000fe40008000000 */
[----:B------:R-:W-:Y:S02]  /*7040*/  UISETP.NE.AND UP2, UPT, UR34, 0x1, UPT ;  /* 0x000000012200788c */ /* 0x000fe4000bf45270 */
[----:B------:R-:W-:Y:S02]  /*7050*/  UIMAD.WIDE.U32 UR10, UR15, UR32, URZ ;  /* 0x000000200f0a72a5 */ /* 0x000fe4000f8e00ff */
[----:B------:R-:W-:Y:S02]  /*7060*/  USEL UR4, UR27, UR42, !UP2 ;  /* 0x0000002a1b047287 */ /* 0x000fe4000d000000 */
[----:B------:R-:W-:Y:S02]  /*7070*/  UISETP.NE.AND UP0, UPT, UR18, 0x1, UPT ;  /* 0x000000011200788c */ /* 0x000fe4000bf05270 */
[----:B------:R-:W-:Y:S02]  /*7080*/  UP2UR UR22, UPR, URZ, 0x2 ;  /* 0x00000002ff167883 */ /* 0x000fe40008000000 */
[----:B------:R-:W-:Y:S02]  /*7090*/  UISETP.NE.AND UP1, UPT, UR54, 0x1, UPT ;  /* 0x000000013600788c */ /* 0x000fe4000bf25270 */
[----:B-1----:R-:W-:Y:S02]  /*70a0*/  UIMAD.WIDE.U32 UR12, UR4, UR16, URZ ;  /* 0x00000010040c72a5 */ /* 0x002fe4000f8e00ff */
[----:B------:R-:W-:Y:S01]  /*70b0*/  USEL UR7, UR40, UR43, !UP0 ;  /* 0x0000002b28077287 */ /* 0x000fe2000c000000 */
[----:B------:R-:W-:Y:S02]  /*70c0*/  UMOV UR5, UR9 ;  /* 0x0000000900057c82 */ /* 0x000fe40008000000 */
[----:B------:R-:W-:Y:S02]  /*70d0*/  USHF.R.U32.HI UR6, URZ, UR45, UR5 ;  /* 0x0000002dff067299 */ /* 0x000fe40008011605 */
[----:B------:R-:W-:Y:S02]  /*70e0*/  UIMAD.WIDE.U32 UR20, UR7, UR16, URZ ;  /* 0x00000010071472a5 */ /* 0x000fe4000f8e00ff */
[----:B------:R-:W-:Y:S02]  /*70f0*/  USEL UR6, UR14, UR6, !UP2 ;  /* 0x000000060e067287 */ /* 0x000fe4000d000000 */
[----:B------:R-:W-:Y:S01]  /*7100*/  UISETP.NE.AND UP2, UPT, UR19, URZ, UPT ;  /* 0x000000ff1300728c */ /* 0x000fe2000bf45270 */
[----:B------:R-:W-:Y:S01]  /*7110*/  UMOV UR5, UR11 ;  /* 0x0000000b00057c82 */ /* 0x000fe20008000000 */
[----:B------:R-:W-:Y:S02]  /*7120*/  UIMAD.WIDE.U32 UR10, UR6, UR16, URZ ;  /* 0x00000010060a72a5 */ /* 0x000fe4000f8e00ff */
[----:B------:R-:W-:Y:S03]  /*7130*/  USHF.R.U32.HI UR8, URZ, UR33, UR5 ;  /* 0x00000021ff087299 */ /* 0x000fe60008011605 */
[----:B------:R-:W-:Y:S02]  /*7140*/  UMOV UR5, UR13 ;  /* 0x0000000d00057c82 */ /* 0x000fe40008000000 */
[----:B------:R-:W-:Y:S03]  /*7150*/  @UP1 USHF.R.U32.HI UR4, URZ, UR17, UR5 ;  /* 0x00000011ff041299 */ /* 0x000fe60008011605 */
[----:B------:R-:W-:Y:S01]  /*7160*/  UMOV UR5, UR21 ;  /* 0x0000001500057c82 */ /* 0x000fe20008000000 */
[----:B------:R-:W-:Y:S02]  /*7170*/  UIMAD UR4, UR54, UR4, URZ ;  /* 0x00000004360472a4 */ /* 0x000fe4000f8e02ff */
[----:B------:R-:W-:Y:S02]  /*7180*/  @UP1 USHF.R.U32.HI UR7, URZ, UR17, UR5 ;  /* 0x00000011ff071299 */ /* 0x000fe40008011605 */
[----:B------:R-:W-:Y:S02]  /*7190*/  USEL UR5, UR15, UR8, !UP0 ;  /* 0x000000080f057287 */ /* 0x000fe4000c000000 */
[----:B------:R-:W-:Y:S02]  /*71a0*/  UIMAD UR8, UR54, UR7, URZ ;  /* 0x00000007360872a4 */ /* 0x000fe4000f8e02ff */
[----:B------:R-:W-:Y:S03]  /*71b0*/  UISETP.GE.AND UP0, UPT, UR6, UR4, UPT ;  /* 0x000000040600728c */ /* 0x000fe6000bf06270 */
[----:B------:R-:W-:Y:S01]  /*71c0*/  UMOV UR4, UR11 ;  /* 0x0000000b00047c82 */ /* 0x000fe20008000000 */
[----:B------:R-:W-:Y:S02]  /*71d0*/  UISETP.GE.OR UP0, UPT, UR5, UR8, UP0 ;  /* 0x000000080500728c */ /* 0x000fe40008706670 */
[----:B------:R-:W-:Y:S02]  /*71e0*/  USHF.R.U32.HI UR4, URZ, UR17, UR4 ;  /* 0x00000011ff047299 */ /* 0x000fe40008011604 */
[----:B------:R-:W-:Y:S02]  /*71f0*/  UIMAD.WIDE.U32 UR8, UR5, UR16, URZ ;  /* 0x00000010050872a5 */ /* 0x000fe4000f8e00ff */
[----:B------:R-:W-:Y:S04]  /*7200*/  USEL UR10, UR6, UR4, !UP1 ;  /* 0x00000004060a7287 */ /* 0x000fe8000c800000 */
[----:B------:R-:W-:Y:S01]  /*7210*/  UIADD3 UR11, UPT, UPT, -UR10, URZ, URZ ;  /* 0x000000ff0a0b7290 */ /* 0x000fe2000fffe1ff */
[----:B------:R-:W-:Y:S02]  /*7220*/  @!UP0 UMOV UR4, UR9 ;  /* 0x0000000900048c82 */ /* 0x000fe40008000000 */
[----:B------:R-:W-:Y:S02]  /*7230*/  @!UP0 USHF.R.U32.HI UR4, URZ, UR17, UR4 ;  /* 0x00000011ff048299 */ /* 0x000fe40008011604 */
[----:B------:R-:W-:Y:S02]  /*7240*/  UIMAD UR8, UR54, UR11, UR6 ;  /* 0x0000000b360872a4 */ /* 0x000fe4000f8e0206 */
[----:B------:R-:W-:Y:S02]  /*7250*/  @!UP0 USEL UR4, UR5, UR4, !UP1 ;  /* 0x0000000405048287 */ /* 0x000fe4000c800000 */
[----:B------:R-:W-:Y:S02]  /*7260*/  UISETP.NE.AND UP1, UPT, UR22, URZ, UPT ;  /* 0x000000ff1600728c */ /* 0x000fe4000bf25270 */
[----:B------:R-:W-:Y:S02]  /*7270*/  @!UP0 UIMAD UR8, UR7, UR8, UR4 ;  /* 0x00000008070882a4 */ /* 0x000fe4000f8e0204 */
[----:B------:R-:W-:Y:S02]  /*7280*/  @!UP0 UIADD3 UR9, UPT, UPT, UR10, -UR4, URZ ;  /* 0x800000040a098290 */ /* 0x000fe4000fffe0ff */
[----:B------:R-:W-:Y:S02]  /*7290*/  UIADD3 UR4, UPT, UPT, -UR5, URZ, URZ ;  /* 0x000000ff05047290 */ /* 0x000fe4000fffe1ff */
[----:B------:R-:W-:Y:S02]  /*72a0*/  UIADD3 UR7, UPT, UPT, -UR6, URZ, URZ ;  /* 0x000000ff06077290 */ /* 0x000fe4000fffe1ff */
[----:B------:R-:W-:Y:S02]  /*72b0*/  @!UP0 UIMAD UR6, UR9, UR54, UR5 ;  /* 0x00000036090682a4 */ /* 0x000fe4000f8e0205 */
[----:B------:R-:W-:Y:S02]  /*72c0*/  UIMAD UR15, UR18, UR4, UR15 ;  /* 0x00000004120f72a4 */ /* 0x000fe4000f8e020f */
[----:B------:R-:W-:Y:S01]  /*72d0*/  UIMAD UR4, UR34, UR7, UR14 ;  /* 0x00000007220472a4 */ /* 0x000fe2000f8e020e */
[----:B------:R-:W-:Y:S02]  /*72e0*/  @!UP0 UMOV UR5, UR8 ;  /* 0x0000000800058c82 */ /* 0x000fe40008000000 */
[----:B------:R-:W-:Y:S02]  /*72f0*/  UIMAD UR15, UR5, UR18, UR15 ;  /* 0x00000012050f72a4 */ /* 0x000fe4000f8e020f */
[----:B------:R-:W-:Y:S11]  /*7300*/  UIMAD UR14, UR6, UR34, UR4 ;  /* 0x00000022060e72a4 */ /* 0x000ff6000f8e0204 */
[----:B------:R-:W-:Y:S01]  /*7310*/  @!UPT UIADD3 URZ, UPT, UPT, URZ, URZ, URZ ;  /* 0x000000fffffff290 */ /* 0x000fe2000fffe0ff */
.L_x_70:
[----:B------:R-:W2:Y:S01]  /*7320*/  @!UP3 LDCU.128 UR20, c[0x0][0xb10] ;  /* 0x00016200ff14b7ac */ /* 0x000ea20008000c00 */
[----:B------:R-:W-:Y:S04]  /*7330*/  ISETP.NE.U32.AND P1, PT, RZ, UR28, PT ;  /* 0x0000001cff007c0c */ /* 0x000fe8000bf25070 */
[----:B------:R-:W-:Y:S01]  /*7340*/  ISETP.NE.AND.EX P1, PT, RZ, UR29, PT, P1 ;  /* 0x0000001dff007c0c */ /* 0x000fe2000bf25310 */
[----:B------:R-:W4:Y:S01]  /*7350*/  @!UP3 LDCU UR5, c[0x0][0xb0c] ;  /* 0x00016180ff05b7ac */ /* 0x000f220008000800 */
[----:B------:R-:W-:Y:S02]  /*7360*/  USHF.L.U32 UR10, UR25, 0x6, URZ ;  /* 0x00000006190a7899 */ /* 0x000fe400080006ff */
[----:B--2---:R-:W-:Y:S07]  /*7370*/  UIMAD.WIDE.U32 UR6, UR15, UR20, URZ ;  /* 0x000000140f0672a5 */ /* 0x004fee000f8e00ff */
[----:B------:R-:W-:Y:S01]  /*7380*/  @!UP3 UMOV UR4, UR7 ;  /* 0x000000070004bc82 */ /* 0x000fe20008000000 */
[----:B----4-:R-:W-:Y:S02]  /*7390*/  @!UP3 UISETP.NE.AND UP0, UPT, UR5, 0x1, UPT ;  /* 0x000000010500b88c */ /* 0x010fe4000bf05270 */
[----:B------:R-:W-:Y:S02]  /*73a0*/  @!UP3 USHF.R.U32.HI UR4, URZ, UR21, UR4 ;  /* 0x00000015ff04b299 */ /* 0x000fe40008011604 */
[----:B------:R-:W-:Y:S02]  /*73b0*/  UIMAD.WIDE.U32 UR6, UR14, UR23, URZ ;  /* 0x000000170e0672a5 */ /* 0x000fe4000f8e00ff */
[----:B------:R-:W-:Y:S02]  /*73c0*/  @!UP3 USEL UR8, UR15, UR4, !UP0 ;  /* 0x000000040f08b287 */ /* 0x000fe4000c000000 */
[----:B------:R-:W-:Y:S03]  /*73d0*/  @!UP3 UISETP.NE.AND UP0, UPT, UR22, 0x1, UPT ;  /* 0x000000011600b88c */ /* 0x000fe6000bf05270 */
[----:B------:R-:W-:Y:S02]  /*73e0*/  @!UP3 UMOV UR6, UR7 ;  /* 0x000000070006bc82 */ /* 0x000fe40008000000 */
[----:B------:R-:W2:Y:S02]  /*73f0*/  @!UP3 LDCU UR4, c[0x0][0xb20] ;  /* 0x00016400ff04b7ac */ /* 0x000ea40008000800 */
[----:B--2---:R-:W-:Y:S04]  /*7400*/  @!UP3 USHF.R.U32.HI UR6, URZ, UR4, UR6 ;  /* 0x00000004ff06b299 */ /* 0x004fe80008011606 */
[----:B------:R-:W-:Y:S04]  /*7410*/  @!UP3 USEL UR6, UR14, UR6, !UP0 ;  /* 0x000000060e06b287 */ /* 0x000fe8000c000000 */
[----:B------:R-:W-:Y:S02]  /*7420*/  @!UP3 UIADD3 UR4, UPT, UPT, -UR8, UR6, URZ ;  /* 0x000000060804b290 */ /* 0x000fe4000fffe1ff */
[----:B------:R-:W-:Y:S02]  /*7430*/  @!UP3 UIADD3 UR6, UPT, UPT, UR8, -UR6, URZ ;  /* 0x800000060806b290 */ /* 0x000fe4000fffe0ff */
[----:B------:R-:W-:Y:S02]  /*7440*/  @!UP3 UIMAD UR15, UR4, UR5, UR15 ;  /* 0x00000005040fb2a4 */ /* 0x000fe4000f8e020f */
[----:B------:R-:W-:Y:S01]  /*7450*/  @!UP3 UIMAD UR14, UR6, UR22, UR14 ;  /* 0x00000016060eb2a4 */ /* 0x000fe2000f8e020e */
[----:B------:R-:W-:Y:S11]  /*7460*/  BRA.U UP4, `(.L_x_71) ;  /* 0x0000000104107547 */ /* 0x000ff6000b800000 */
[----:B------:R-:W-:Y:S04]  /*7470*/  MOV R0, UR44 ;  /* 0x0000002c00007c02 */ /* 0x000fe80008000f00 */
[----:B------:R-:W-:Y:S04]  /*7480*/  SHF.L.U32 R13, R0, 0x1f, RZ ;  /* 0x0000001f000d7819 */ /* 0x000fe800000006ff */
[----:B------:R-:W2:Y:S02]  /*7490*/  SYNCS.PHASECHK.TRANS64.TRYWAIT P2, [UR24+0x98], R13 ;  /* 0x0000980dff0075a7 */ /* 0x000ea40008041118 */
[----:B--2---:R-:W-:Y:S05]  /*74a0*/  @!P2 BRA `(.L_x_72) ;  /* 0x00000038007ca947 */ /* 0x004fea0003800000 */
.L_x_71:
[----:B------:R-:W-:Y:S05]  /*74b0*/  BRA.U !UP6, `(.L_x_73) ;  /* 0x000000010e387547 */ /* 0x000fea000b800000 */
[----:B------:R-:W-:Y:S01]  /*74c0*/  UPLOP3.LUT UP1, UPT, UPT, UPT, UP5, 0x80, 0x8 ;  /* 0x000000000008789c */ /* 0x000fe20003f2f050 */
[----:B--2---:R-:W-:Y:S01]  /*74d0*/  HFMA2 R0, -RZ, RZ, 0, 5.9604644775390625e-08 ;  /* 0x00000001ff007431 */ /* 0x004fe200000001ff */
[----:B------:R-:W2:Y:S01]  /*74e0*/  LDCU.64 UR8, c[0x0][0x358] ;  /* 0x00006b00ff0877ac */ /* 0x000ea20008000a00 */
[----:B------:R-:W-:Y:S03]  /*74f0*/  IMAD.MOV.U32 R62, RZ, RZ, 0x1 ;  /* 0x00000001ff3e7424 */ /* 0x000fe600078e00ff */
[----:B------:R-:W-:Y:S05]  /*7500*/  PLOP3.LUT P2, PT, PT, PT, UP1, 0x80, 0x8 ;  /* 0x000000000008781c */ /* 0x000fea0003f4f018 */
[----:B------:R-:W4:Y:S01]  /*7510*/  @UP1 LDCU.64 UR4, c[0x0][0x888] ;  /* 0x00011100ff0417ac */ /* 0x000f220008000a00 */
[----:B------:R-:W-:Y:S07]  /*7520*/  @UP1 UIMAD UR6, UR51, UR28, URZ ;  /* 0x0000001c330612a4 */ /* 0x000fee000f8e02ff */
[----:B------:R-:W-:Y:S01]  /*7530*/  @!P2 PRMT R62, R0, 0x7610, R62 ;  /* 0x00007610003ea816 */ /* 0x000fe2000000003e */
[----:B----4-:R-:W-:Y:S06]  /*7540*/  @UP1 UIMAD.WIDE UR4, UR6, 0x4, UR4 ;  /* 0x00000004060418a5 */ /* 0x010fec000f8e0204 */
[----:B------:R-:W-:Y:S01]  /*7550*/  IMAD.U32 R12, RZ, RZ, UR4 ;  /* 0x00000004ff0c7e24 */ /* 0x000fe2000f8e00ff */
[----:B------:R-:W-:Y:S04]  /*7560*/  MOV R13, UR5 ;  /* 0x00000005000d7c02 */ /* 0x000fe80008000f00 */
[----:B------:R-:W4:Y:S01]  /*7570*/  @!UP1 LDCU UR4, c[0x0][0x880] ;  /* 0x00011000ff0497ac */ /* 0x000f220008000800 */
[----:B--2--5:R2:W5:Y:S02]  /*7580*/  @P2 LDG.E R27, desc[UR8][R12.64] ;  /* 0x000000080c1b2981 */ /* 0x024564000c1e1900 */
[----:B--2-4-:R-:W-:Y:S07]  /*7590*/  @!P2 IMAD.U32 R27, RZ, RZ, UR4 ;  /* 0x00000004ff1bae24 */ /* 0x014fee000f8e00ff */
.L_x_73:
[----:B-----5:R-:W-:Y:S01]  /*75a0*/  @!P1 FSETP.EQ.AND P3, PT, R27, RZ, PT ;  /* 0x000000ff1b00920b */ /* 0x020fe20003f62000 */
[----:B------:R-:W-:Y:S01]  /*75b0*/  @!UPT UIADD3 URZ, UPT, UPT, URZ, URZ, URZ ;  /* 0x000000fffffff290 */ /* 0x000fe2000fffe0ff */
[----:B------:R-:W-:Y:S11]  /*75c0*/  @!P1 BRA `(.L_x_74) ;  /* 0x0000000000149947 */ /* 0x000ff60003800000 */
[----:B------:R-:W-:Y:S02]  /*75d0*/  LOP3.LUT P1, RZ, R62, 0xff, RZ, 0xc0, !PT ;  /* 0x000000ff3eff7812 */ /* 0x000fe4000782c0ff */
[----:B------:R-:W-:Y:S04]  /*75e0*/  PLOP3.LUT P3, PT, PT, PT, UP1, 0x80, 0x8 ;  /* 0x000000000008781c */ /* 0x000fe80003f6f018 */
[----:B------:R-:W-:Y:S07]  /*75f0*/  PLOP3.LUT P3, PT, P3, PT, PT, 0x8, 0x80 ;  /* 0x000000000080781c */ /* 0x000fee0001f6e170 */
[----:B------:R-:W-:Y:S11]  /*7600*/  @P1 FSETP.EQ.AND P3, PT, R27, RZ, PT ;  /* 0x000000ff1b00120b */ /* 0x000ff60003f62000 */
[----:B------:R-:W-:Y:S02]  /*7610*/  @!UPT UIADD3 URZ, UPT, UPT, URZ, URZ, URZ ;  /* 0x000000fffffff290 */ /* 0x000fe4000fffe0ff */
.L_x_74:
[----:B------:R-:W-:Y:S01]  /*7620*/  ULEA UR4, UR26, UR24, 0x3 ;  /* 0x000000181a047291 */ /* 0x000fe2000f8e18ff */
[----:B--2---:R-:W-:Y:S01]  /*7630*/  SHF.L.U32 R13, R9, 0x1f, RZ ;  /* 0x0000001f090d7819 */ /* 0x004fe200000006ff */
[----:B------:R-:W-:Y:S02]  /*7640*/  USHF.L.U32 UR11, UR49, 0x6, URZ ;  /* 0x00000006310b7899 */ /* 0x000fe400080006ff */
[----:B------:R-:W-:Y:S02]  /*7650*/  UISETP.NE.AND UP0, UPT, UR36, 0x1, UPT ;  /* 0x000000012400788c */ /* 0x000fe4000bf05270 */
[----:B------:R-:W-:Y:S01]  /*7660*/  UIMAD.WIDE.U32 UR6, UR11, UR37, URZ ;  /* 0x000000250b0672a5 */ /* 0x000fe2000f8e00ff */
[----:B------:R-:W-:Y:S02]  /*7670*/  ELECT P2, URZ, PT ;  /* 0x0000000000ff782f */ /* 0x000fe40003840000 */
[----:B------:R-:W2:Y:S02]  /*7680*/  SYNCS.PHASECHK.TRANS64.TRYWAIT P1, [UR4+0x78], R13 ;  /* 0x0000780dff0075a7 */ /* 0x000ea40008021104 */
[----:B------:R-:W-:Y:S02]  /*7690*/  PLOP3.LUT P2, PT, P3, P2, PT, 0xf2, 0x2f ;  /* 0x00000000002f781c */ /* 0x000fe40001f45e72 */
[----:B------:R-:W-:Y:S02]  /*76a0*/  UMOV UR5, UR7 ;  /* 0x0000000700057c82 */ /* 0x000fe40008000000 */
[----:B------:R-:W-:Y:S04]  /*76b0*/  USHF.R.U32.HI UR5, URZ, UR38, UR5 ;  /* 0x00000026ff057299 */ /* 0x000fe80008011605 */
[----:B------:R-:W-:Y:S02]  /*76c0*/  USEL UR12, UR11, UR5, !UP0 ;  /* 0x000000050b0c7287 */ /* 0x000fe4000c000000 */
[----:B------:R-:W-:Y:S02]  /*76d0*/  UISETP.NE.AND UP0, UPT, UR39, 0x1, UPT ;  /* 0x000000012700788c */ /* 0x000fe4000bf05270 */
[----:B---3--:R-:W-:Y:S07]  /*76e0*/  UIMAD.WIDE.U32 UR6, UR12, UR30, URZ ;  /* 0x0000001e0c0672a5 */ /* 0x008fee000f8e00ff */
[----:B------:R-:W-:Y:S02]  /*76f0*/  UMOV UR5, UR7 ;  /* 0x0000000700057c82 */ /* 0x000fe40008000000 */
[----:B------:R-:W-:Y:S04]  /*7700*/  USHF.R.U32.HI UR5, URZ, UR31, UR5 ;  /* 0x0000001fff057299 */ /* 0x000fe80008011605 */
[----:B------:R-:W-:Y:S02]  /*7710*/  USEL UR13, UR12, UR5, !UP0 ;  /* 0x000000050c0d7287 */ /* 0x000fe4000c000000 */
[----:B------:R-:W-:Y:S02]  /*7720*/  UIADD3 UR5, UPT, UPT, -UR12, URZ, URZ ;  /* 0x000000ff0c057290 */ /* 0x000fe4000fffe1ff */
[----:B------:R-:W-:Y:S02]  /*7730*/  UIADD3 UR6, UPT, UPT, -UR13, URZ, URZ ;  /* 0x000000ff0d067290 */ /* 0x000fe4000fffe1ff */
[----:B------:R-:W-:Y:S02]  /*7740*/  UIMAD UR11, UR36, UR5, UR11 ;  /* 0x00000005240b72a4 */ /* 0x000fe4000f8e020b */
[----:B------:R-:W-:Y:S01]  /*7750*/  UIMAD UR12, UR39, UR6, UR12 ;  /* 0x00000006270c72a4 */ /* 0x000fe2000f8e020c */
[----:B--2---:R-:W-:Y:S11]  /*7760*/  @!P1 BRA `(.L_x_75) ;  /* 0x0000003400e49947 */ /* 0x004ff60003800000 */
.L_x_147:
[----:B------:R-:W3:Y:S01]  /*7770*/  S2UR UR23, SR_CgaCtaId ;  /* 0x00000000001779c3 */ /* 0x000ee20000008800 */
[----:B------:R-:W-:Y:S01]  /*7780*/  VOTEU.ALL UP0, P2 ;  /* 0x0000000000ff7886 */ /* 0x000fe20001000000 */
[----:B------:R-:W-:Y:S01]  /*7790*/  @!P2 IADD3 R2, P1, PT, R10, 0x580, RZ ;  /* 0x000005800a02a810 */ /* 0x000fe20007f3e0ff */
[----:B------:R-:W-:Y:S01]  /*77a0*/  UIADD3 UR9, UPT, UPT, UR4, 0x60, URZ ;  /* 0x0000006004097890 */ /* 0x000fe2000fffe0ff */
[----:B------:R-:W-:Y:S02]  /*77b0*/  @P0 SHF.R.U32.HI R4, RZ, 0x10, R5 ;  /* 0x00000010ff040819 */ /* 0x000fe40000011605 */
[----:B------:R-:W-:Y:S01]  /*77c0*/  @!UP0 ULEA UR5, UR26, UR24, 0xd ;  /* 0x000000181a058291 */ /* 0x000fe2000f8e68ff */
[----:B--2---:R-:W-:Y:S01]  /*77d0*/  @!P2 IMAD.X R0, RZ, RZ, R11, P1 ;  /* 0x000000ffff00a224 */ /* 0x004fe200008e060b */
[----:B------:R-:W-:Y:S01]  /*77e0*/  @!P2 R2UR UR7, R2 ;  /* 0x000000000207a2ca */ /* 0x000fe200000e0000 */
[----:B------:R-:W-:Y:S01]  /*77f0*/  @!UP0 UPRMT UR6, URZ, 0x40, URZ ;  /* 0x00000040ff068896 */ /* 0x000fe200080000ff */
[----:B------:R-:W-:Y:S01]  /*7800*/  @P0 R2UR UR51, R4 ;  /* 0x00000000043302ca */ /* 0x000fe200000e0000 */
[----:B------:R-:W-:Y:S02]  /*7810*/  @!UP0 UIADD3 UR8, UPT, UPT, UR5, 0x400, URZ ;  /* 0x0000040005088890 */ /* 0x000fe4000fffe0ff */
[----:B------:R-:W-:Y:S01]  /*7820*/  @!P2 R2UR UR5, R0 ;  /* 0x000000000005a2ca */ /* 0x000fe200000e0000 */
[----:B------:R-:W-:Y:S01]  /*7830*/  @!UP0 UPRMT UR19, UR6, 0x5410, URZ ;  /* 0x0000541006138896 */ /* 0x000fe200080000ff */
[----:B------:R-:W-:Y:S01]  /*7840*/  @!P2 IMAD.MOV.U32 R0, RZ, RZ, 0x2000 ;  /* 0x00002000ff00a424 */ /* 0x000fe200078e00ff */
[----:B------:R-:W-:Y:S04]  /*7850*/  UIADD3 UR6, UPT, UPT, UR26, 0x1, URZ ;  /* 0x000000011a067890 */ /* 0x000fe8000fffe0ff */
[----:B------:R-:W-:Y:S01]  /*7860*/  UISETP.NE.AND UP0, UPT, UR6, 0x3, UPT ;  /* 0x000000030600788c */ /* 0x000fe2000bf05270 */
[----:B------:R-:W-:Y:S03]  /*7870*/  IMAD.U32 R14, RZ, RZ, UR7 ;  /* 0x00000007ff0e7e24 */ /* 0x000fe6000f8e00ff */
[----:B------:R-:W-:Y:S02]  /*7880*/  USEL UR6, UR6, URZ, UP0 ;  /* 0x000000ff06067287 */ /* 0x000fe40008000000 */
[----:B------:R-:W-:Y:S01]  /*7890*/  IMAD.U32 R15, RZ, RZ, UR5 ;  /* 0x00000005ff0f7e24 */ /* 0x000fe2000f8e00ff */
[----:B------:R-:W-:Y:S01]  /*78a0*/  @!P2 R2UR UR20, R14 ;  /* 0x000000000e14a2ca */ /* 0x000fe200000e0000 */
[----:B------:R-:W-:Y:S02]  /*78b0*/  USEL UR22, URZ, 0x1, UP0 ;  /* 0x00000001ff167887 */ /* 0x000fe40008000000 */
[----:B------:R-:W-:Y:S01]  /*78c0*/  VOTEU.ALL UP0, P2 ;  /* 0x0000000000ff7886 */ /* 0x000fe20001000000 */
[----:B------:R-:W-:Y:S01]  /*78d0*/  @!P2 R2UR UR21, R15 ;  /* 0x000000000f15a2ca */ /* 0x000fe200000e0000 */
[----:B---3--:R-:W-:Y:S02]  /*78e0*/  UPRMT UR7, UR23, 0x654, UR9 ;  /* 0x0000065417077896 */ /* 0x008fe40008000009 */
[----:B------:R-:W-:Y:S01]  /*78f0*/  ULEA UR5, UR6, UR24, 0x3 ;  /* 0x0000001806057291 */ /* 0x000fe2000f8e18ff */
[----:B------:R-:W-:Y:S04]  /*7900*/  LOP3.LUT R9, R9, UR22, RZ, 0x3c, !PT ;  /* 0x0000001609097c12 */ /* 0x000fe8000f8e3cff */
[----:B------:R-:W-:Y:S05]  /*7910*/  SHF.L.U32 R12, R9, 0x1f, RZ ;  /* 0x0000001f090c7819 */ /* 0x000fea00000006ff */
[----:B------:R2:W-:Y:S01]  /*7920*/  @!UP0 UTMALDG.4D.IM2COL [UR8], [UR20], UR19 ;  /* 0x00000008140083b4 */ /* 0x0005e20008058013 */
[----:B------:R2:W-:Y:S01]  /*7930*/  @!P2 SYNCS.ARRIVE.TRANS64.RED.A0TR RZ, [UR4+0x60], R0 ;  /* 0x00006000ffffa9a7 */ /* 0x0005e20008300404 */
[----:B------:R-:W-:Y:S01]  /*7940*/  SYNCS.ARRIVE.TRANS64.RED.A1T0 RZ, [UR7], RZ ;  /* 0x000000ffffff79a7 */ /* 0x000fe20008100407 */
[----:B------:R-:W3:Y:S02]  /*7950*/  SYNCS.PHASECHK.TRANS64.TRYWAIT P1, [UR5+0x78], R12 ;  /* 0x0000780cff0075a7 */ /* 0x000ee40008021105 */
[----:B--23--:R-:W-:Y:S05]  /*7960*/  @!P1 BRA `(.L_x_76) ;  /* 0x00000034007c9947 */ /* 0x00cfea0003800000 */
.L_x_149:
[----:B------:R-:W3:Y:S01]  /*7970*/  S2UR UR23, SR_CgaCtaId ;  /* 0x00000000001779c3 */ /* 0x000ee20000008800 */
[----:B------:R-:W-:Y:S01]  /*7980*/  UIADD3 UR9, UPT, UPT, UR5, 0x60, URZ ;  /* 0x0000006005097890 */ /* 0x000fe2000fffe0ff */
[----:B------:R-:W-:Y:S01]  /*7990*/  @!P2 IADD3 R2, P0, PT, R10, 0x580, RZ ;  /* 0x000005800a02a810 */ /* 0x000fe20007f1e0ff */
[----:B------:R-:W-:Y:S01]  /*79a0*/  UPLOP3.LUT UP4, UPT, UPT, UPT, UPT, 0x80, 0x8 ;  /* 0x000000000008789c */ /* 0x000fe20003f8f070 */
[----:B------:R-:W-:Y:S01]  /*79b0*/  R2UR UR22, R56 ;  /* 0x00000000381672ca */ /* 0x000fe200000e0000 */
[----:B------:R-:W-:Y:S01]  /*79c0*/  VOTEU.ALL UP0, P2 ;  /* 0x0000000000ff7886 */ /* 0x000fe20001000000 */
[----:B------:R-:W-:Y:S01]  /*79d0*/  R2UR UR21, R57 ;  /* 0x00000000391572ca */ /* 0x000fe200000e0000 */
[----:B------:R-:W-:Y:S01]  /*79e0*/  @!P2 IMAD.X R0, RZ, RZ, R11, P0 ;  /* 0x000000ffff00a224 */ /* 0x000fe200000e060b */
[----:B------:R-:W-:Y:S02]  /*79f0*/  LOP3.LUT R8, R8, 0x1, RZ, 0x3c, !PT ;  /* 0x0000000108087812 */ /* 0x000fe400078e3cff */
[----:B------:R-:W-:Y:S02]  /*7a00*/  @!UP0 UPRMT UR7, URZ, 0x40, URZ ;  /* 0x00000040ff078896 */ /* 0x000fe400080000ff */
[----:B------:R-:W-:Y:S02]  /*7a10*/  @!UP0 ULEA UR4, UR6, UR24, 0xd ;  /* 0x0000001806048291 */ /* 0x000fe4000f8e68ff */
[----:B------:R-:W-:Y:S02]  /*7a20*/  UIADD3 UR6, UPT, UPT, UR6, 0x1, URZ ;  /* 0x0000000106067890 */ /* 0x000fe4000fffe0ff */
[----:B------:R-:W-:Y:S02]  /*7a30*/  @!UP0 UIADD3 UR10, UPT, UPT, UR10, 0x20, URZ ;  /* 0x000000200a0a8890 */ /* 0x000fe4000fffe0ff */
[----:B------:R-:W-:Y:S01]  /*7a40*/  @!UP0 UIADD3 UR8, UPT, UPT, UR4, 0x400, URZ ;  /* 0x0000040004088890 */ /* 0x000fe2000fffe0ff */
[----:B------:R-:W-:Y:S01]  /*7a50*/  @!P2 R2UR UR4, R0 ;  /* 0x000000000004a2ca */ /* 0x000fe200000e0000 */
[----:B------:R-:W-:Y:S02]  /*7a60*/  @!UP0 UPRMT UR19, UR7, 0x5410, URZ ;  /* 0x0000541007138896 */ /* 0x000fe400080000ff */
[----:B------:R-:W-:Y:S02]  /*7a70*/  UISETP.NE.AND UP0, UPT, UR6, 0x3, UPT ;  /* 0x000000030600788c */ /* 0x000fe4000bf05270 */
[----:B------:R-:W-:Y:S02]  /*7a80*/  UIADD3 UR25, UPT, UPT, UR14, UR22, URZ ;  /* 0x000000160e197290 */ /* 0x000fe4000fffe0ff */
[----:B------:R-:W-:Y:S01]  /*7a90*/  USEL UR26, UR6, URZ, UP0 ;  /* 0x000000ff061a7287 */ /* 0x000fe20008000000 */
[----:B------:R-:W-:Y:S01]  /*7aa0*/  @!P2 R2UR UR6, R2 ;  /* 0x000000000206a2ca */ /* 0x000fe200000e0000 */
[----:B------:R-:W-:Y:S02]  /*7ab0*/  USEL UR20, URZ, 0x1, UP0 ;  /* 0x00000001ff147887 */ /* 0x000fe40008000000 */
[----:B------:R-:W-:Y:S01]  /*7ac0*/  VOTEU.ALL UP0, P2 ;  /* 0x0000000000ff7886 */ /* 0x000fe20001000000 */
[----:B------:R-:W-:Y:S01]  /*7ad0*/  UIADD3 UR49, UPT, UPT, UR15, UR21, URZ ;  /* 0x000000150f317290 */ /* 0x000fe2000fffe0ff */
[----:B--2---:R-:W-:Y:S01]  /*7ae0*/  IMAD.U32 R5, RZ, RZ, UR4 ;  /* 0x00000004ff057e24 */ /* 0x004fe2000f8e00ff */
[----:B---3--:R-:W-:Y:S01]  /*7af0*/  UPRMT UR4, UR23, 0x654, UR9 ;  /* 0x0000065417047896 */ /* 0x008fe20008000009 */
[----:B------:R-:W-:Y:S03]  /*7b00*/  LOP3.LUT R9, R9, UR20, RZ, 0x3c, !PT ;  /* 0x0000001409097c12 */ /* 0x000fe6000f8e3cff */
[----:B------:R-:W-:Y:S03]  /*7b10*/  @!P2 R2UR UR7, R5 ;  /* 0x000000000507a2ca */ /* 0x000fe600000e0000 */
[----:B------:R-:W-:Y:S05]  /*7b20*/  IMAD.U32 R4, RZ, RZ, UR6 ;  /* 0x00000006ff047e24 */ /* 0x000fea000f8e00ff */
[----:B------:R-:W-:Y:S11]  /*7b30*/  @!P2 R2UR UR6, R4 ;  /* 0x000000000406a2ca */ /* 0x000ff600000e0000 */
[----:B------:R-:W-:Y:S02]  /*7b40*/  @!UPT UIADD3 URZ, UPT, UPT, URZ, URZ, URZ ;  /* 0x000000fffffff290 */ /* 0x000fe4000fffe0ff */
[----:B------:R2:W-:Y:S01]  /*7b50*/  @!UP0 UTMALDG.4D.IM2COL [UR8], [UR6], UR19 ;  /* 0x00000008060083b4 */ /* 0x0005e20008058013 */
[----:B------:R2:W-:Y:S01]  /*7b60*/  @!P2 SYNCS.ARRIVE.TRANS64.RED.A0TR RZ, [UR5+0x60], R3 ;  /* 0x00006003ffffa9a7 */ /* 0x0005e20008300405 */
[----:B------:R-:W-:Y:S01]  /*7b70*/  SYNCS.ARRIVE.TRANS64.RED.A1T0 RZ, [UR4], RZ ;  /* 0x000000ffffff79a7 */ /* 0x000fe20008100404 */
[----:B------:R-:W-:Y:S05]  /*7b80*/  BRA.U UP2, `(.L_x_77) ;  /* 0xfffffff102c47547 */ /* 0x000fea000b83ffff */
[----:B------:R-:W-:Y:S01]  /*7b90*/  UIADD3 UR24, UPT, UPT, UR24, 0x78, URZ ;  /* 0x0000007818187890 */ /* 0x000fe2000fffe0ff */
[----:B--2---:R-:W-:-:S03]  /*7ba0*/  SHF.L.U32 R3, R9, 0x1f, RZ ;  /* 0x0000001f09037819 */ /* 0x004fc600000006ff */
[----:B------:R-:W-:-:S09]  /*7bb0*/  ULEA UR4, UR26, UR24, 0x3 ;  /* 0x000000181a047291 */ /* 0x000fd2000f8e18ff */
[----:B------:R-:W2:Y:S02]  /*7bc0*/  SYNCS.PHASECHK.TRANS64.TRYWAIT P0, [UR4], R3 ;  /* 0x00000003ff0075a7 */ /* 0x000ea40008001104 */
[----:B--2---:R-:W-:Y:S05]  /*7bd0*/  @!P0 BRA `(.L_x_78) ;  /* 0x0000003000f88947 */ /* 0x004fea0003800000 */
.L_x_151:
[----:B------:R-:W-:-:S04]  /*7be0*/  UIADD3 UR4, UPT, UPT, UR26, 0x1, URZ ;  /* 0x000000011a047890 */ /* 0x000fc8000fffe0ff */
[----:B------:R-:W-:-:S04]  /*7bf0*/  UISETP.NE.AND UP0, UPT, UR4, 0x3, UPT ;  /* 0x000000030400788c */ /* 0x000fc8000bf05270 */
[----:B------:R-:W-:Y:S02]  /*7c00*/  USEL UR6, URZ, 0x1, UP0 ;  /* 0x00000001ff067887 */ /* 0x000fe40008000000 */
[----:B------:R-:W-:-:S04]  /*7c10*/  USEL UR4, UR4, URZ, UP0 ;  /* 0x000000ff04047287 */ /* 0x000fc80008000000 */
[----:B------:R-:W-:Y:S01]  /*7c20*/  ULEA UR5, UR4, UR24, 0x3 ;  /* 0x0000001804057291 */ /* 0x000fe2000f8e18ff */
[----:B------:R-:W-:-:S04]  /*7c30*/  LOP3.LUT R9, R9, UR6, RZ, 0x3c, !PT ;  /* 0x0000000609097c12 */ /* 0x000fc8000f8e3cff */
[----:B--2---:R-:W-:-:S04]  /*7c40*/  SHF.L.U32 R3, R9, 0x1f, RZ ;  /* 0x0000001f09037819 */ /* 0x004fc800000006ff */
[----:B------:R-:W2:Y:S02]  /*7c50*/  SYNCS.PHASECHK.TRANS64.TRYWAIT P0, [UR5], R3 ;  /* 0x00000003ff0075a7 */ /* 0x000ea40008001105 */
[----:B--2---:R-:W-:Y:S05]  /*7c60*/  @!P0 BRA `(.L_x_79) ;  /* 0x0000003000ec8947 */ /* 0x004fea0003800000 */
.L_x_153:
[----:B------:R-:W-:-:S04]  /*7c70*/  UIADD3 UR4, UPT, UPT, UR4, 0x1, URZ ;  /* 0x0000000104047890 */ /* 0x000fc8000fffe0ff */
[----:B------:R-:W-:-:S04]  /*7c80*/  UISETP.NE.AND UP0, UPT, UR4, 0x3, UPT ;  /* 0x000000030400788c */ /* 0x000fc8000bf05270 */
[----:B------:R-:W-:Y:S02]  /*7c90*/  USEL UR5, URZ, 0x1, UP0 ;  /* 0x00000001ff057887 */ /* 0x000fe40008000000 */
[----:B------:R-:W-:-:S04]  /*7ca0*/  USEL UR4, UR4, URZ, UP0 ;  /* 0x000000ff04047287 */ /* 0x000fc80008000000 */
[----:B------:R-:W-:Y:S01]  /*7cb0*/  ULEA UR4, UR4, UR24, 0x3 ;  /* 0x0000001804047291 */ /* 0x000fe2000f8e18ff */
[----:B--2---:R-:W-:-:S04]  /*7cc0*/  LOP3.LUT R3, R9, UR5, RZ, 0x3c, !PT ;  /* 0x0000000509037c12 */ /* 0x004fc8000f8e3cff */
[----:B------:R-:W-:Y:S01]  /*7cd0*/  SHF.L.U32 R3, R3, 0x1f, RZ ;  /* 0x0000001f03037819 */ /* 0x000fe200000006ff */
[----:B------:R-:W-:-:S07]  /*7ce0*/  IMAD.U32 R0, RZ, RZ, UR4 ;  /* 0x00000004ff007e24 */ /* 0x000fce000f8e00ff */
.L_x_80:
[----:B--2---:R2:W3:Y:S02]  /*7cf0*/  SYNCS.PHASECHK.TRANS64.TRYWAIT P0, [R0+URZ], R3 ;  /* 0x00000003000075a7 */ /* 0x0044e400080011ff */
[----:B---3--:R-:W-:Y:S05]  /*7d00*/  @!P0 NANOSLEEP.SYNCS 0x989680 ;  /* 0x009896800000895d */ /* 0x008fea0003900000 */
[----:B------:R-:W3:Y:S02]  /*7d10*/  @!P0 SYNCS.PHASECHK.TRANS64 P0, [R0+URZ], R3 ;  /* 0x00000003000085a7 */ /* 0x000ee400080010ff */
[----:B-1-3--:R-:W-:Y:S05]  /*7d20*/  @P0 EXIT ;  /* 0x000000000000094d */ /* 0x00afea0003800000 */
[----:B------:R-:W-:Y:S05]  /*7d30*/  BRA `(.L_x_80) ;  /* 0xfffffffc00ec7947 */ /* 0x000fea000383ffff */
.L_x_68:
[----:B------:R-:W-:-:S06]  /*7d40*/  UISETP.GE.AND UP0, UPT, UR18, 0x4, UPT ;  /* 0x000000041200788c */ /* 0x000fcc000bf06270 */
[----:B------:R-:W-:-:S13]  /*7d50*/  PLOP3.LUT P0, PT, PT, PT, UP0, 0x80, 0x8 ;  /* 0x000000000008781c */ /* 0x000fda0003f0f008 */
[----:B-1----:R-:W-:Y:S05]  /*7d60*/  @!P0 EXIT ;  /* 0x000000000000894d */ /* 0x002fea0003800000 */
[----:B------:R-:W1:Y:S08]  /*7d70*/  S2UR UR4, SR_CgaCtaId ;  /* 0x00000000000479c3 */ /* 0x000e700000008800 */
[----:B------:R-:W-:Y:S01]  /*7d80*/  BAR.SYNC.DEFER_BLOCKING 0x6, 0xa0 ;  /* 0x0182800000007b1d */ /* 0x000fe20000010000 */
[C---:B------:R-:W-:Y:S01]  /*7d90*/  IMAD.SHL.U32 R4, R61.reuse, 0x20, RZ ;  /* 0x000000203d047824 */ /* 0x040fe200078e00ff */
[----:B------:R-:W-:Y:S01]  /*7da0*/  SHF.R.U32.HI R7, RZ, 0x2, R61 ;  /* 0x00000002ff077819 */ /* 0x000fe2000001163d */
[C---:B------:R-:W-:Y:S01]  /*7db0*/  IMAD.SHL.U32 R60, R61.reuse, 0x4, RZ ;  /* 0x000000043d3c7824 */ /* 0x040fe200078e00ff */
[C---:B------:R-:W-:Y:S01]  /*7dc0*/  R2P PR, R61.reuse, 0x6 ;  /* 0x000000063d007804 */ /* 0x040fe20000000000 */
[C---:B------:R-:W-:Y:S01]  /*7dd0*/  IMAD.SHL.U32 R5, R61.reuse, 0x10, RZ ;  /* 0x000000103d057824 */ /* 0x040fe200078e00ff */
[----:B------:R-:W-:Y:S01]  /*7de0*/  UMOV UR45, 0x400 ;  /* 0x00000400002d7882 */ /* 0x000fe20000000000 */
[C---:B------:R-:W-:Y:S01]  /*7df0*/  LOP3.LUT R3, R4.reuse, 0xe0, RZ, 0xc0, !PT ;  /* 0x000000e004037812 */ /* 0x040fe200078ec0ff */
[----:B------:R-:W2:Y:S01]  /*7e00*/  LDC.64 R54, c[0x0][0x8b0] ;  /* 0x00022c00ff367b82 */ /* 0x000ea20000000a00 */
[----:B------:R-:W-:Y:S01]  /*7e10*/  LOP3.LUT R4, R4, 0x100, RZ, 0xc0, !PT ;  /* 0x0000010004047812 */ /* 0x000fe200078ec0ff */
[----:B------:R-:W-:Y:S01]  /*7e20*/  IMAD.U32 R23, R61, 0x10000, RZ ;  /* 0x000100003d177824 */ /* 0x000fe200078e00ff */
[----:B------:R-:W-:Y:S01]  /*7e30*/  LOP3.LUT R60, R3, 0x1c, R60, 0xf8, !PT ;  /* 0x0000001c033c7812 */ /* 0x000fe200078ef83c */
[----:B------:R-:W-:Y:S01]  /*7e40*/  IMAD.MOV.U32 R70, RZ, RZ, 0x8 ;  /* 0x00000008ff467424 */ /* 0x000fe200078e00ff */
[----:B------:R-:W-:Y:S01]  /*7e50*/  LOP3.LUT R5, R4, 0x600, R5, 0xf8, !PT ;  /* 0x0000060004057812 */ /* 0x000fe200078ef805 */
[----:B------:R-:W-:Y:S01]  /*7e60*/  IMAD.MOV.U32 R69, RZ, RZ, 0x10 ;  /* 0x00000010ff457424 */ /* 0x000fe200078e00ff */
[----:B------:R-:W-:Y:S01]  /*7e70*/  LOP3.LUT R60, R60, 0x4, R7, 0x78, !PT ;  /* 0x000000043c3c7812 */ /* 0x000fe200078e7807 */
[----:B------:R-:W3:Y:S01]  /*7e80*/  LDC.64 R52, c[0x0][0x8a8] ;  /* 0x00022a00ff347b82 */ /* 0x000ee20000000a00 */
[----:B------:R-:W-:Y:S01]  /*7e90*/  LOP3.LUT R61, R61, 0x60, RZ, 0xc0, !PT ;  /* 0x000000603d3d7812 */ /* 0x000fe200078ec0ff */
[----:B------:R-:W-:Y:S01]  /*7ea0*/  IMAD.MOV.U32 R22, RZ, RZ, RZ ;  /* 0x000000ffff167224 */ /* 0x000fe200078e00ff */
[----:B------:R-:W-:-:S02]  /*7eb0*/  LOP3.LUT R60, R5, R60, RZ, 0xfc, !PT ;  /* 0x0000003c053c7212 */ /* 0x000fc400078efcff */
[----:B------:R-:W-:Y:S02]  /*7ec0*/  CS2R R58, SRZ ;  /* 0x00000000003a7805 */ /* 0x000fe4000001ff00 */
[----:B------:R-:W-:Y:S01]  /*7ed0*/  LOP3.LUT R23, R23, 0x600000, RZ, 0xc0, !PT ;  /* 0x0060000017177812 */ /* 0x000fe200078ec0ff */
[----:B------:R-:W4:Y:S01]  /*7ee0*/  LDCU UR62, c[0x0][0x370] ;  /* 0x00006e00ff3e77ac */ /* 0x000f220008000800 */
[----:B------:R-:W-:Y:S02]  /*7ef0*/  SEL R70, R70, 0xfffffff8, !P1 ;  /* 0xfffffff846467807 */ /* 0x000fe40004800000 */
[----:B------:R-:W-:Y:S01]  /*7f00*/  SEL R69, R69, 0xfffffff0, !P2 ;  /* 0xfffffff045457807 */ /* 0x000fe20005000000 */
[----:B-1----:R-:W-:Y:S01]  /*7f10*/  ULEA UR45, UR4, UR45, 0x18 ;  /* 0x0000002d042d7291 */ /* 0x002fe2000f8ec0ff */
[----:B------:R-:W1:Y:S01]  /*7f20*/  LDCU.64 UR4, c[0x0][0x890] ;  /* 0x00011200ff0477ac */ /* 0x000e620008000a00 */
[----:B------:R-:W2:Y:S07]  /*7f30*/  LDCU UR39, c[0x0][0xb0c] ;  /* 0x00016180ff2777ac */ /* 0x000eae0008000800 */
[----:B------:R-:W4:Y:S01]  /*7f40*/  LDS R2, [UR45+0xf0] ;  /* 0x0000f02dff027984 */ /* 0x000f220008000800 */
[----:B------:R-:W2:Y:S01]  /*7f50*/  LDCU UR38, c[0x0][0xb30] ;  /* 0x00016600ff2677ac */ /* 0x000ea20008000800 */
[----:B------:R-:W2:Y:S01]  /*7f60*/  LDCU.64 UR60, c[0x0][0x888] ;  /* 0x00011100ff3c77ac */ /* 0x000ea20008000a00 */
[----:B------:R-:W2:Y:S01]  /*7f70*/  LDCU.64 UR46, c[0x0][0xb28] ;  /* 0x00016500ff2e77ac */ /* 0x000ea20008000a00 */
[----:B-1----:R-:W-:-:S02]  /*7f80*/  IMAD.U32 R65, RZ, RZ, UR4 ;  /* 0x00000004ff417e24 */ /* 0x002fc4000f8e00ff */
[----:B------:R-:W-:Y:S01]  /*7f90*/  IMAD.U32 R64, RZ, RZ, UR5 ;  /* 0x00000005ff407e24 */ /* 0x000fe2000f8e00ff */
[----:B------:R-:W1:Y:S01]  /*7fa0*/  LDCU.64 UR4, c[0x0][0xa90] ;  /* 0x00015200ff0477ac */ /* 0x000e620008000a00 */
[----:B------:R-:W2:Y:S01]  /*7fb0*/  LDCU.128 UR56, c[0x0][0xb10] ;  /* 0x00016200ff3877ac */ /* 0x000ea20008000c00 */
[----:B------:R-:W2:Y:S01]  /*7fc0*/  LDCU UR55, c[0x0][0x374] ;  /* 0x00006e80ff3777ac */ /* 0x000ea20008000800 */
[----:B------:R-:W-:Y:S01]  /*7fd0*/  UMOV UR53, 0x1 ;  /* 0x0000000100357882 */ /* 0x000fe20000000000 */
[----:B------:R-:W-:Y:S01]  /*7fe0*/  UMOV UR48, URZ ;  /* 0x000000ff00307c82 */ /* 0x000fe20008000000 */
[----:B------:R-:W-:Y:S01]  /*7ff0*/  UMOV UR52, URZ ;  /* 0x000000ff00347c82 */ /* 0x000fe20008000000 */
[----:B------:R-:W-:Y:S01]  /*8000*/  UMOV UR50, URZ ;  /* 0x000000ff00327c82 */ /* 0x000fe20008000000 */
[----:B-1----:R-:W-:Y:S01]  /*8010*/  IMAD.U32 R67, RZ, RZ, UR4 ;  /* 0x00000004ff437e24 */ /* 0x002fe2000f8e00ff */
[----:B------:R-:W-:Y:S01]  /*8020*/  UIADD3 UR4, UPT, UPT, UR45, 0x400, URZ ;  /* 0x000004002d047890 */ /* 0x000fe2000fffe0ff */
[----:B------:R-:W-:-:S05]  /*8030*/  IMAD.U32 R66, RZ, RZ, UR5 ;  /* 0x00000005ff427e24 */ /* 0x000fca000f8e00ff */
[----:B------:R-:W-:Y:S02]  /*8040*/  IMAD.U32 R0, RZ, RZ, UR4 ;  /* 0x00000004ff007e24 */ /* 0x000fe4000f8e00ff */
[C---:B----4-:R-:W-:Y:S01]  /*8050*/  VIADD R3, R2.reuse, 0x40 ;  /* 0x0000004002037836 */ /* 0x050fe20000000000 */
[----:B------:R-:W-:-:S04]  /*8060*/  LOP3.LUT R2, R2, 0xffff, RZ, 0xc0, !PT ;  /* 0x0000ffff02027812 */ /* 0x000fc800078ec0ff */
[----:B------:R-:W-:-:S05]  /*8070*/  LOP3.LUT R3, R3, 0xffff, RZ, 0xc0, !PT ;  /* 0x0000ffff03037812 */ /* 0x000fca00078ec0ff */
[----:B--23--:R1:W-:Y:S02]  /*8080*/  STL.64 [R1], R2 ;  /* 0x0000000201007387 */ /* 0x00c3e40000100a00 */
.L_x_111:
[----:B-1----:R-:W-:Y:S04]  /*8090*/  SHF.L.U32 R3, R58, 0x1f, RZ ;  /* 0x0000001f3a037819 */ /* 0x002fe800000006ff */
[----:B------:R-:W1:Y:S02]  /*80a0*/  SYNCS.PHASECHK.TRANS64.TRYWAIT P0, [UR45+0xa0], R3 ;  /* 0x0000a003ff0075a7 */ /* 0x000e64000800112d */
[----:B-1----:R-:W-:Y:S05]  /*80b0*/  @!P0 BRA `(.L_x_81) ;  /* 0x0000002c00f08947 */ /* 0x002fea0003800000 */
.L_x_155:
[----:B------:R-:W2:Y:S01]  /*80c0*/  LDS.128 R4, [UR45+0xe0] ;  /* 0x0000e02dff047984 */ /* 0x000ea20008000c00 */
[----:B------:R-:W-:Y:S01]  /*80d0*/  UIADD3 UR4, UPT, UPT, UR45, 0xa8, URZ ;  /* 0x000000a82d047890 */ /* 0x000fe2000fffe0ff */
[----:B------:R-:W-:Y:S01]  /*80e0*/  IMAD R2, R22, 0x4, R1 ;  /* 0x0000000416027824 */ /* 0x000fe200078e0201 */
[----:B------:R-:W-:Y:S01]  /*80f0*/  UISETP.GE.AND UP0, UPT, UR54, 0x1, UPT ;  /* 0x000000013600788c */ /* 0x000fe2000bf06270 */
[----:B------:R-:W-:Y:S01]  /*8100*/  @!PT LDS RZ, [RZ] ;  /* 0x00000000fffff984 */ /* 0x000fe20000000800 */
[----:B------:R-:W-:Y:S01]  /*8110*/  @!PT LDS RZ, [RZ] ;  /* 0x00000000fffff984 */ /* 0x000fe20000000800 */
[----:B------:R-:W-:Y:S01]  /*8120*/  @!PT LDS RZ, [RZ] ;  /* 0x00000000fffff984 */ /* 0x000fe20000000800 */
[----:B------:R-:W-:Y:S01]  /*8130*/  @!PT LDS RZ, [RZ] ;  /* 0x00000000fffff984 */ /* 0x000fe20000000800 */
[----:B------:R3:W-:Y:S06]  /*8140*/  MEMBAR.ALL.CTA ;  /* 0x0000000000007992 */ /* 0x0007ec0000008000 */
[----:B---3--:R-:W3:Y:S01]  /*8150*/  FENCE.VIEW.ASYNC.S ;  /* 0x00000000000073c6 */ /* 0x008ee20000000000 */
[----:B------:R-:W-:Y:S09]  /*8160*/  UPRMT UR4, URZ, 0x654, UR4 ;  /* 0x00000654ff047896 */ /* 0x000ff20008000004 */
[----:B---3--:R-:W-:Y:S01]  /*8170*/  SYNCS.ARRIVE.TRANS64.RED.A1T0 RZ, [UR4], RZ ;  /* 0x000000ffffff79a7 */ /* 0x008fe20008100404 */
[----:B------:R-:W5:Y:S01]  /*8180*/  LDL R2, [R2] ;  /* 0x0000000002027983 */ /* 0x000f620000100800 */
[----:B--2---:R-:W-:Y:S11]  /*8190*/  LOP3.LUT P0, RZ, R6, 0x1, RZ, 0xc0, !PT ;  /* 0x0000000106ff7812 */ /* 0x004ff6000780c0ff */
[----:B------:R-:W-:Y:S02]  /*81a0*/  @!UPT UIADD3 URZ, UPT, UPT, URZ, URZ, URZ ;  /* 0x000000fffffff290 */ /* 0x000fe4000fffe0ff */
[----:B------:R-:W-:Y:S01]  /*81b0*/  VOTEU.ANY UP1, P0 ;  /* 0x0000000000ff7886 */ /* 0x000fe20000020100 */
[----:B------:R-:W-:Y:S01]  /*81c0*/  PLOP3.LUT P0, PT, PT, PT, UP1, 0x80, 0x8 ;  /* 0x000000000008781c */ /* 0x000fe20003f0f018 */
[----:B------:R-:W-:Y:S11]  /*81d0*/  UP2UR UR63, UPR, URZ, 0x2 ;  /* 0x00000002ff3f7883 */ /* 0x000ff60008000000 */
[----:B------:R-:W-:Y:S01]  /*81e0*/  @!UPT UIADD3 URZ, UPT, UPT, URZ, URZ, URZ ;  /* 0x000000fffffff290 */ /* 0x000fe2000fffe0ff */
[----:B-1----:R-:W-:Y:S02]  /*81f0*/  @P0 MOV R3, R4 ;  /* 0x0000000400030202 */ /* 0x002fe40000000f00 */
[----:B------:R-:W-:Y:S02]  /*8200*/  @P0 LOP3.LUT R0, R5, 0xffff, RZ, 0xc0, !PT ;  /* 0x0000ffff05000812 */ /* 0x000fe400078ec0ff */
[----:B------:R-:W-:Y:S02]  /*8210*/  @P0 R2UR UR5, R3 ;  /* 0x00000000030502ca */ /* 0x000fe400000e0000 */
[----:B------:R-:W-:Y:S11]  /*8220*/  @P0 R2UR UR4, R0 ;  /* 0x00000000000402ca */ /* 0x000ff600000e0000 */
[----:B------:R-:W-:Y:S02]  /*8230*/  @UP1 UMOV UR37, UR5 ;  /* 0x0000000500251c82 */ /* 0x000fe40008000000 */
[----:B------:R-:W-:Y:S01]  /*8240*/  @UP1 UMOV UR36, UR4 ;  /* 0x0000000400241c82 */ /* 0x000fe20008000000 */
[----:B------:R-:W-:Y:S05]  /*8250*/  BRA.U !UP0, `(.L_x_82) ;  /* 0x0000000108cc7547 */ /* 0x000fea000b800000 */
[----:B------:R-:W1:Y:S01]  /*8260*/  LDCU UR9, c[0x0][0xb20] ;  /* 0x00016400ff0977ac */ /* 0x000e620008000800 */
[----:B------:R-:W-:Y:S02]  /*8270*/  UIMAD.WIDE.U32 UR4, UR55, UR59, URZ ;  /* 0x0000003b370472a5 */ /* 0x000fe4000f8e00ff */
[----:B------:R-:W-:Y:S02]  /*8280*/  UIMAD.WIDE.U32 UR6, UR62, UR56, URZ ;  /* 0x000000383e0672a5 */ /* 0x000fe4000f8e00ff */
[----:B------:R-:W-:Y:S02]  /*8290*/  UIMAD.WIDE.U32 UR10, UR36, UR59, URZ ;  /* 0x0000003b240a72a5 */ /* 0x000fe4000f8e00ff */
[----:B------:R-:W-:Y:S02]  /*82a0*/  UISETP.NE.AND UP0, UPT, UR58, 0x1, UPT ;  /* 0x000000013a00788c */ /* 0x000fe4000bf05270 */
[----:B------:R-:W-:Y:S02]  /*82b0*/  UISETP.NE.AND UP1, UPT, UR39, 0x1, UPT ;  /* 0x000000012700788c */ /* 0x000fe4000bf25270 */
[----:B------:R-:W-:Y:S02]  /*82c0*/  UISETP.NE.AND UP2, UPT, UR54, 0x1, UPT ;  /* 0x000000013600788c */ /* 0x000fe4000bf45270 */
[----:B------:R-:W-:Y:S01]  /*82d0*/  UIMAD.WIDE.U32 UR12, UR37, UR56, URZ ;  /* 0x00000038250c72a5 */ /* 0x000fe2000f8e00ff */
[----:B------:R-:W-:Y:S01]  /*82e0*/  UMOV UR4, UR5 ;  /* 0x0000000500047c82 */ /* 0x000fe20008000000 */
[----:B------:R-:W-:Y:S01]  /*82f0*/  UMOV UR6, UR11 ;  /* 0x0000000b00067c82 */ /* 0x000fe20008000000 */
[----:B-1----:R-:W-:Y:S03]  /*8300*/  USHF.R.U32.HI UR8, URZ, UR9, UR4 ;  /* 0x00000009ff087299 */ /* 0x002fe60008011604 */
[----:B------:R-:W-:Y:S02]  /*8310*/  UMOV UR4, UR7 ;  /* 0x0000000700047c82 */ /* 0x000fe40008000000 */
[----:B------:R-:W-:Y:S02]  /*8320*/  USHF.R.U32.HI UR5, URZ, UR57, UR4 ;  /* 0x00000039ff057299 */ /* 0x000fe40008011604 */
[----:B------:R-:W-:Y:S02]  /*8330*/  USEL UR4, UR55, UR8, !UP0 ;  /* 0x0000000837047287 */ /* 0x000fe4000c000000 */
[----:B------:R-:W-:Y:S02]  /*8340*/  USHF.R.U32.HI UR8, URZ, UR9, UR6 ;  /* 0x00000009ff087299 */ /* 0x000fe40008011606 */
[----:B------:R-:W-:Y:S02]  /*8350*/  UIMAD.WIDE.U32 UR6, UR4, UR46, URZ ;  /* 0x0000002e040672a5 */ /* 0x000fe4000f8e00ff */
[----:B------:R-:W-:Y:S02]  /*8360*/  USEL UR9, UR62, UR5, !UP1 ;  /* 0x000000053e097287 */ /* 0x000fe4000c800000 */
[----:B------:R-:W-:Y:S02]  /*8370*/  USEL UR8, UR36, UR8, !UP0 ;  /* 0x0000000824087287 */ /* 0x000fe4000c000000 */
[----:B------:R-:W-:Y:S01]  /*8380*/  UIMAD.WIDE.U32 UR10, UR9, UR46, URZ ;  /* 0x0000002e090a72a5 */ /* 0x000fe2000f8e00ff */
[----:B------:R-:W-:Y:S01]  /*8390*/  UMOV UR6, UR7 ;  /* 0x0000000700067c82 */ /* 0x000fe20008000000 */
[----:B------:R-:W-:Y:S01]  /*83a0*/  UMOV UR5, UR13 ;  /* 0x0000000d00057c82 */ /* 0x000fe20008000000 */
[----:B------:R-:W-:Y:S02]  /*83b0*/  @UP2 USHF.R.U32.HI UR4, URZ, UR47, UR6 ;  /* 0x0000002fff042299 */ /* 0x000fe40008011606 */
[----:B------:R-:W-:Y:S02]  /*83c0*/  USHF.R.U32.HI UR5, URZ, UR57, UR5 ;  /* 0x00000039ff057299 */ /* 0x000fe40008011605 */
[----:B------:R-:W-:Y:S02]  /*83d0*/  UIMAD UR4, UR54, UR4, URZ ;  /* 0x00000004360472a4 */ /* 0x000fe4000f8e02ff */
[----:B------:R-:W-:Y:S02]  /*83e0*/  USEL UR5, UR37, UR5, !UP1 ;  /* 0x0000000525057287 */ /* 0x000fe4000c800000 */
[----:B------:R-:W-:Y:S01]  /*83f0*/  UISETP.GE.AND UP0, UPT, UR8, UR4, UPT ;  /* 0x000000040800728c */ /* 0x000fe2000bf06270 */
[----:B------:R-:W-:Y:S01]  /*8400*/  UMOV UR6, UR11 ;  /* 0x0000000b00067c82 */ /* 0x000fe20008000000 */
[----:B------:R-:W-:Y:S02]  /*8410*/  UIMAD.WIDE.U32 UR10, UR8, UR46, URZ ;  /* 0x0000002e080a72a5 */ /* 0x000fe4000f8e00ff */
[----:B------:R-:W-:Y:S04]  /*8420*/  @UP2 USHF.R.U32.HI UR9, URZ, UR47, UR6 ;  /* 0x0000002fff092299 */ /* 0x000fe80008011606 */
[----:B------:R-:W-:Y:S01]  /*8430*/  UIMAD UR6, UR54, UR9, URZ ;  /* 0x00000009360672a4 */ /* 0x000fe2000f8e02ff */
[----:B------:R-:W-:Y:S03]  /*8440*/  UMOV UR4, UR11 ;  /* 0x0000000b00047c82 */ /* 0x000fe60008000000 */
[----:B------:R-:W-:Y:S02]  /*8450*/  UISETP.GE.OR UP0, UPT, UR5, UR6, UP0 ;  /* 0x000000060500728c */ /* 0x000fe40008706670 */
[----:B------:R-:W-:Y:S02]  /*8460*/  USHF.R.U32.HI UR4, URZ, UR47, UR4 ;  /* 0x0000002fff047299 */ /* 0x000fe40008011604 */
[----:B------:R-:W-:Y:S02]  /*8470*/  UIMAD.WIDE.U32 UR6, UR5, UR46, URZ ;  /* 0x0000002e050672a5 */ /* 0x000fe4000f8e00ff */
[----:B------:R-:W-:Y:S02]  /*8480*/  USEL UR11, UR8, UR4, !UP2 ;  /* 0x00000004080b7287 */ /* 0x000fe4000d000000 */
[----:B------:R-:W-:Y:S02]  /*8490*/  UIADD3 UR6, UPT, UPT, -UR5, URZ, URZ ;  /* 0x000000ff05067290 */ /* 0x000fe4000fffe1ff */
[----:B------:R-:W-:Y:S02]  /*84a0*/  UIADD3 UR10, UPT, UPT, -UR11, URZ, URZ ;  /* 0x000000ff0b0a7290 */ /* 0x000fe4000fffe1ff */
[----:B------:R-:W-:Y:S02]  /*84b0*/  UIMAD UR6, UR39, UR6, UR37 ;  /* 0x00000006270672a4 */ /* 0x000fe4000f8e0225 */
[----:B------:R-:W-:Y:S01]  /*84c0*/  UIMAD UR10, UR54, UR10, UR8 ;  /* 0x0000000a360a72a4 */ /* 0x000fe2000f8e0208 */
[----:B------:R-:W-:Y:S01]  /*84d0*/  @!UP0 UMOV UR4, UR7 ;  /* 0x0000000700048c82 */ /* 0x000fe20008000000 */
[----:B------:R-:W-:Y:S02]  /*84e0*/  UIADD3 UR7, UPT, UPT, -UR8, URZ, URZ ;  /* 0x000000ff08077290 */ /* 0x000fe4000fffe1ff */
[----:B------:R-:W-:Y:S04]  /*84f0*/  @!UP0 USHF.R.U32.HI UR4, URZ, UR47, UR4 ;  /* 0x0000002fff048299 */ /* 0x000fe80008011604 */
[----:B------:R-:W-:Y:S04]  /*8500*/  @!UP0 USEL UR4, UR5, UR4, !UP2 ;  /* 0x0000000405048287 */ /* 0x000fe8000d000000 */
[----:B------:R-:W-:Y:S02]  /*8510*/  @!UP0 UIMAD UR9, UR9, UR10, UR4 ;  /* 0x0000000a090982a4 */ /* 0x000fe4000f8e0204 */
[----:B------:R-:W-:Y:S02]  /*8520*/  @!UP0 UIADD3 UR10, UPT, UPT, UR11, -UR4, URZ ;  /* 0x800000040b0a8290 */ /* 0x000fe4000fffe0ff */
[----:B------:R-:W-:Y:S02]  /*8530*/  UIMAD UR4, UR58, UR7, UR36 ;  /* 0x000000073a0472a4 */ /* 0x000fe4000f8e0224 */
[----:B------:R-:W-:Y:S03]  /*8540*/  @!UP0 UIMAD UR8, UR10, UR54, UR5 ;  /* 0x000000360a0882a4 */ /* 0x000fe6000f8e0205 */
[----:B------:R-:W-:Y:S02]  /*8550*/  @!UP0 UMOV UR5, UR9 ;  /* 0x0000000900058c82 */ /* 0x000fe40008000000 */
[----:B------:R-:W-:Y:S02]  /*8560*/  UIMAD UR37, UR5, UR39, UR6 ;  /* 0x00000027052572a4 */ /* 0x000fe4000f8e0206 */
[----:B------:R-:W-:Y:S11]  /*8570*/  UIMAD UR36, UR8, UR58, UR4 ;  /* 0x0000003a082472a4 */ /* 0x000ff6000f8e0204 */
[----:B------:R-:W-:Y:S01]  /*8580*/  @!UPT UIADD3 URZ, UPT, UPT, URZ, URZ, URZ ;  /* 0x000000fffffff290 */ /* 0x000fe2000fffe0ff */
.L_x_82:
[----:B------:R-:W-:Y:S01]  /*8590*/  UISETP.NE.AND UP0, UPT, UR38, 0x1, UPT ;  /* 0x000000012600788c */ /* 0x000fe2000bf05270 */
[----:B------:R-:W-:Y:S01]  /*85a0*/  @P0 SHF.R.U32.HI R4, RZ, 0x10, R5 ;  /* 0x00000010ff040819 */ /* 0x000fe20000011605 */
[----:B------:R-:W-:Y:S01]  /*85b0*/  USHF.L.U32 UR41, UR25, 0x6, URZ ;  /* 0x0000000619297899 */ /* 0x000fe200080006ff */
[----:B------:R-:W-:Y:S02]  /*85c0*/  R2UR UR11, R71 ;  /* 0x00000000470b72ca */ /* 0x000fe400000e0000 */
[----:B------:R-:W-:Y:S06]  /*85d0*/  @P0 R2UR UR11, R4 ;  /* 0x00000000040b02ca */ /* 0x000fec00000e0000 */
[----:B------:R-:W1:Y:S07]  /*85e0*/  @!UP0 LDCU.128 UR12, c[0x0][0xb10] ;  /* 0x00016200ff0c87ac */ /* 0x000e6e0008000c00 */
[----:B------:R-:W-:Y:S01]  /*85f0*/  IMAD.U32 R71, RZ, RZ, UR11 ;  /* 0x0000000bff477e24 */ /* 0x000fe2000f8e00ff */
[----:B------:R-:W2:Y:S01]  /*8600*/  @!UP0 LDCU UR5, c[0x0][0xb0c] ;  /* 0x00016180ff0587ac */ /* 0x000ea20008000800 */
[----:B------:R-:W3:Y:S01]  /*8610*/  @!UP0 LDCU UR10, c[0x0][0xb20] ;  /* 0x00016400ff0a87ac */ /* 0x000ee20008000800 */
[----:B------:R-:W-:Y:S02]  /*8620*/  UIADD3 UR11, UPT, UPT, UR45, 0x400, URZ ;  /* 0x000004002d0b7890 */ /* 0x000fe4000fffe0ff */
[----:B-1----:R-:W-:Y:S02]  /*8630*/  UIMAD.WIDE.U32 UR8, UR37, UR12, URZ ;  /* 0x0000000c250872a5 */ /* 0x002fe4000f8e00ff */
[----:B------:R-:W-:Y:S02]  /*8640*/  UIMAD.WIDE.U32 UR6, UR36, UR15, URZ ;  /* 0x0000000f240672a5 */ /* 0x000fe4000f8e00ff */
[----:B------:R-:W-:Y:S03]  /*8650*/  @!UP0 UISETP.NE.AND UP1, UPT, UR14, 0x1, UPT ;  /* 0x000000010e00888c */ /* 0x000fe6000bf25270 */
[----:B------:R-:W-:Y:S01]  /*8660*/  @!UP0 UMOV UR4, UR9 ;  /* 0x0000000900048c82 */ /* 0x000fe20008000000 */
[----:B--2---:R-:W-:Y:S02]  /*8670*/  @!UP0 UISETP.NE.AND UP2, UPT, UR5, 0x1, UPT ;  /* 0x000000010500888c */ /* 0x004fe4000bf45270 */
[----:B------:R-:W-:Y:S01]  /*8680*/  @!UP0 USHF.R.U32.HI UR4, URZ, UR13, UR4 ;  /* 0x0000000dff048299 */ /* 0x000fe20008011604 */
[----:B------:R-:W-:Y:S02]  /*8690*/  @!UP0 UMOV UR6, UR7 ;  /* 0x0000000700068c82 */ /* 0x000fe40008000000 */
[----:B---3--:R-:W-:Y:S02]  /*86a0*/  @!UP0 USHF.R.U32.HI UR6, URZ, UR10, UR6 ;  /* 0x0000000aff068299 */ /* 0x008fe40008011606 */
[----:B------:R-:W-:Y:S02]  /*86b0*/  @!UP0 USEL UR7, UR37, UR4, !UP2 ;  /* 0x0000000425078287 */ /* 0x000fe4000d000000 */
[----:B------:R-:W-:Y:S04]  /*86c0*/  @!UP0 USEL UR6, UR36, UR6, !UP1 ;  /* 0x0000000624068287 */ /* 0x000fe8000c800000 */
[----:B------:R-:W-:Y:S02]  /*86d0*/  @!UP0 UIADD3 UR4, UPT, UPT, -UR7, UR6, URZ ;  /* 0x0000000607048290 */ /* 0x000fe4000fffe1ff */
[----:B------:R-:W-:Y:S02]  /*86e0*/  @!UP0 UIADD3 UR6, UPT, UPT, UR7, -UR6, URZ ;  /* 0x8000000607068290 */ /* 0x000fe4000fffe0ff */
[----:B------:R-:W-:Y:S02]  /*86f0*/  @!UP0 UIMAD UR37, UR4, UR5, UR37 ;  /* 0x00000005042582a4 */ /* 0x000fe4000f8e0225 */
[----:B------:R-:W-:Y:S02]  /*8700*/  @!UP0 UIMAD UR36, UR6, UR14, UR36 ;  /* 0x0000000e062482a4 */ /* 0x000fe4000f8e0224 */
[----:B------:R-:W-:Y:S09]  /*8710*/  ULOP3.LUT UP0, URZ, UR11, 0x3f0, URZ, 0xc0, !UPT ;  /* 0x000003f00bff7892 */ /* 0x000ff2000f80c0ff */
[----:B------:R-:W-:Y:S05]  /*8720*/  BRA.U !UP0, `(.L_x_83) ;  /* 0x00000001087c7547 */ /* 0x000fea000b800000 */
[----:B------:R-:W1:Y:S01]  /*8730*/  LDCU.64 UR8, c[0x4][0x80] ;  /* 0x01001000ff0877ac */ /* 0x000e620008000a00 */
[----:B------:R-:W-:Y:S01]  /*8740*/  MOV R16, 0x0 ;  /* 0x0000000000107802 */ /* 0x000fe20000000f00 */
[----:B------:R-:W-:Y:S02]  /*8750*/  HFMA2 R12, -RZ, RZ, 0, 5.9604644775390625e-08 ;  /* 0x00000001ff0c7431 */ /* 0x000fe400000001ff */
[----:B------:R-:W-:Y:S01]  /*8760*/  IMAD.MOV.U32 R8, RZ, RZ, 0x70 ;  /* 0x00000070ff087424 */ /* 0x000fe200078e00ff */
[----:B------:R2:W3:Y:S01]  /*8770*/  LDC.64 R14, c[0x4][R16] ;  /* 0x01000000100e7b82 */ /* 0x0004e20000000a00 */
[----:B------:R-:W4:Y:S01]  /*8780*/  LDCU.64 UR6, c[0x4][0x88] ;  /* 0x01001100ff0677ac */ /* 0x000f220008000a00 */
[----:B------:R-:W-:Y:S01]  /*8790*/  IMAD.MOV.U32 R13, RZ, RZ, RZ ;  /* 0x000000ffff0d7224 */ /* 0x000fe200078e00ff */
[----:B------:R-:W2:Y:S01]  /*87a0*/  LDCU.64 UR4, c[0x4][0x8] ;  /* 0x01000100ff0477ac */ /* 0x000ea20008000a00 */
[----:B-1----:R-:W-:Y:S01]  /*87b0*/  MOV R5, UR9 ;  /* 0x0000000900057c02 */ /* 0x002fe20008000f00 */
[----:B------:R-:W-:Y:S01]  /*87c0*/  IMAD.U32 R4, RZ, RZ, UR8 ;  /* 0x00000008ff047e24 */ /* 0x000fe2000f8e00ff */
[----:B----4-:R-:W-:Y:S01]  /*87d0*/  MOV R7, UR7 ;  /* 0x0000000700077c02 */ /* 0x010fe20008000f00 */
[----:B------:R-:W-:Y:S01]  /*87e0*/  IMAD.U32 R6, RZ, RZ, UR6 ;  /* 0x00000006ff067e24 */ /* 0x000fe2000f8e00ff */
[----:B--2---:R-:W-:Y:S01]  /*87f0*/  MOV R11, UR5 ;  /* 0x00000005000b7c02 */ /* 0x004fe20008000f00 */
[----:B------:R-:W-:Y:S02]  /*8800*/  IMAD.U32 R10, RZ, RZ, UR4 ;  /* 0x00000004ff0a7e24 */ /* 0x000fe4000f8e00ff */
[----:B------:R-:W-:Y:S07]  /*8810*/  LEPC R20, `(.L_x_84) ;  /* 0x000000001014794e */ /* 0x000fee0000000000 */
[----:B---3-5:R-:W-:Y:S05]  /*8820*/  CALL.ABS.NOINC R14 ;  /* 0x000000000e007343 */ /* 0x028fea0003c00000 */
.L_x_84:
[----:B------:R-:W1:Y:S01]  /*8830*/  LDCU.64 UR8, c[0x4][0x80] ;  /* 0x01001000ff0877ac */ /* 0x000e620008000a00 */
[----:B------:R-:W2:Y:S01]  /*8840*/  LDC.64 R16, c[0x4][R16] ;  /* 0x0100000010107b82 */ /* 0x000ea20000000a00 */
[----:B------:R-:W-:Y:S02]  /*8850*/  HFMA2 R12, -RZ, RZ, 0, 5.9604644775390625e-08 ;  /* 0x00000001ff0c7431 */ /* 0x000fe400000001ff */
[----:B------:R-:W-:Y:S02]  /*8860*/  IMAD.MOV.U32 R8, RZ, RZ, 0x70 ;  /* 0x00000070ff087424 */ /* 0x000fe400078e00ff */
[----:B------:R-:W-:Y:S01]  /*8870*/  IMAD.MOV.U32 R13, RZ, RZ, RZ ;  /* 0x000000ffff0d7224 */ /* 0x000fe200078e00ff */
[----:B------:R-:W3:Y:S01]  /*8880*/  LDCU.64 UR6, c[0x4][0x88] ;  /* 0x01001100ff0677ac */ /* 0x000ee20008000a00 */
[----:B------:R-:W4:Y:S01]  /*8890*/  LDCU.64 UR4, c[0x4][0x8] ;  /* 0x01000100ff0477ac */ /* 0x000f220008000a00 */
[----:B-1----:R-:W-:Y:S02]  /*88a0*/  MOV R4, UR8 ;  /* 0x0000000800047c02 */ /* 0x002fe40008000f00 */
[----:B------:R-:W-:Y:S02]  /*88b0*/  MOV R5, UR9 ;  /* 0x0000000900057c02 */ /* 0x000fe40008000f00 */
[----:B---3--:R-:W-:Y:S01]  /*88c0*/  MOV R7, UR7 ;  /* 0x0000000700077c02 */ /* 0x008fe20008000f00 */
[----:B------:R-:W-:Y:S01]  /*88d0*/  IMAD.U32 R6, RZ, RZ, UR6 ;  /* 0x00000006ff067e24 */ /* 0x000fe2000f8e00ff */
[----:B----4-:R-:W-:Y:S01]  /*88e0*/  MOV R11, UR5 ;  /* 0x00000005000b7c02 */ /* 0x010fe20008000f00 */
[----:B------:R-:W-:Y:S02]  /*88f0*/  IMAD.U32 R10, RZ, RZ, UR4 ;  /* 0x00000004ff0a7e24 */ /* 0x000fe4000f8e00ff */
[----:B------:R-:W-:Y:S07]  /*8900*/  LEPC R20, `(.L_x_83) ;  /* 0x000000001014794e */ /* 0x000fee0000000000 */
[----:B--2---:R-:W-:Y:S05]  /*8910*/  CALL.ABS.NOINC R16 ;  /* 0x0000000010007343 */ /* 0x004fea0003c00000 */
.L_x_83:
[----:B------:R-:W-:Y:S02]  /*8920*/  R2UR UR6, R68 ;  /* 0x00000000440672ca */ /* 0x000fe400000e0000 */
[----:B------:R-:W-:Y:S02]  /*8930*/  R2UR UR5, R65 ;  /* 0x00000000410572ca */ /* 0x000fe400000e0000 */
[----:B------:R-:W-:Y:S02]  /*8940*/  R2UR UR4, R64 ;  /* 0x00000000400472ca */ /* 0x000fe400000e0000 */
[----:B------:R-:W-:Y:S02]  /*8950*/  ISETP.NE.U32.AND P4, PT, R54, RZ, PT ;  /* 0x000000ff3600720c */ /* 0x000fe40003f85070 */
[----:B------:R-:W-:Y:S02]  /*8960*/  ISETP.NE.U32.AND P2, PT, RZ, UR60, PT ;  /* 0x0000003cff007c0c */ /* 0x000fe4000bf45070 */
[----:B------:R-:W-:Y:S02]  /*8970*/  ISETP.NE.AND.EX P4, PT, R55, RZ, PT, P4 ;  /* 0x000000ff3700720c */ /* 0x000fe40003f85340 */
[----:B------:R-:W-:Y:S01]  /*8980*/  ISETP.NE.AND.EX P2, PT, RZ, UR61, PT, P2 ;  /* 0x0000003dff007c0c */ /* 0x000fe2000bf45320 */
[----:B------:R-:W-:Y:S02]  /*8990*/  UISETP.NE.AND UP2, UPT, UR6, URZ, UPT ;  /* 0x000000ff0600728c */ /* 0x000fe4000bf45270 */
[----:B------:R-:W-:Y:S04]  /*89a0*/  UISETP.NE.U32.AND UP0, UPT, UR5, URZ, UPT ;  /* 0x000000ff0500728c */ /* 0x000fe8000bf05070 */
[----:B------:R-:W-:Y:S01]  /*89b0*/  UISETP.NE.AND.EX UP1, UPT, UR4, URZ, UPT, UP0 ;  /* 0x000000ff0400728c */ /* 0x000fe2000bf25300 */
[----:B------:R-:W-:Y:S01]  /*89c0*/  PLOP3.LUT P1, PT, PT, PT, UP2, 0x80, 0x8 ;  /* 0x000000000008781c */ /* 0x000fe20003f2f028 */
[----:B------:R-:W-:Y:S03]  /*89d0*/  UPLOP3.LUT UP0, UPT, UPT, UPT, UPT, 0x40, 0x4 ;  /* 0x000000000004789c */ /* 0x000fe60003f0e870 */
[----:B------:R-:W-:Y:S06]  /*89e0*/  @UP2 UPLOP3.LUT UP0, UPT, UPT, UPT, UP1, 0x80, 0x8 ;  /* 0x000000000008289c */ /* 0x000fec0003f0f010 */
[----:B------:R-:W-:Y:S01]  /*89f0*/  PLOP3.LUT P0, PT, PT, PT, UP0, 0x80, 0x8 ;  /* 0x000000000008781c */ /* 0x000fe20003f0f008 */
[----:B------:R-:W-:Y:S01]  /*8a00*/  @!UPT UIADD3 URZ, UPT, UPT, URZ, URZ, URZ ;  /* 0x000000fffffff290 */ /* 0x000fe2000fffe0ff */
[----:B------:R-:W-:Y:S11]  /*8a10*/  BRA.U !UP1, `(.L_x_85) ;  /* 0x0000000109407547 */ /* 0x000ff6000b800000 */
[----:B------:R-:W-:Y:S01]  /*8a20*/  UISETP.NE.U32.AND UP0, UPT, UR60, URZ, UPT ;  /* 0x000000ff3c00728c */ /* 0x000fe2000bf05070 */
[----:B------:R-:W-:Y:S01]  /*8a30*/  R2UR UR6, R65 ;  /* 0x00000000410672ca */ /* 0x000fe200000e0000 */
[----:B------:R-:W1:Y:S01]  /*8a40*/  LDCU.64 UR8, c[0x0][0x358] ;  /* 0x00006b00ff0877ac */ /* 0x000e620008000a00 */
[----:B------:R-:W-:Y:S02]  /*8a50*/  HFMA2 R62, -RZ, RZ, 0, 5.9604644775390625e-08 ;  /* 0x00000001ff3e7431 */ /* 0x000fe400000001ff */
[----:B------:R-:W-:Y:S01]  /*8a60*/  IMAD.MOV.U32 R0, RZ, RZ, 0x1 ;  /* 0x00000001ff007424 */ /* 0x000fe200078e00ff */
[----:B------:R-:W-:Y:S06]  /*8a70*/  UISETP.NE.AND.EX UP0, UPT, UR61, URZ, UPT, UP0 ;  /* 0x000000ff3d00728c */ /* 0x000fec000bf05300 */
[----:B------:R-:W-:Y:S05]  /*8a80*/  PLOP3.LUT P3, PT, PT, PT, UP0, 0x80, 0x8 ;  /* 0x000000000008781c */ /* 0x000fea0003f6f008 */
[----:B------:R-:W2:Y:S01]  /*8a90*/  @UP0 LDCU.64 UR4, c[0x0][0x888] ;  /* 0x00011100ff0407ac */ /* 0x000ea20008000a00 */
[----:B------:R-:W-:Y:S07]  /*8aa0*/  @UP0 UIMAD UR6, UR51, UR6, URZ ;  /* 0x00000006330602a4 */ /* 0x000fee000f8e02ff */
[----:B------:R-:W-:Y:S01]  /*8ab0*/  @!P3 PRMT R62, R0, 0x7610, R62 ;  /* 0x00007610003eb816 */ /* 0x000fe2000000003e */
[----:B--2---:R-:W-:Y:S06]  /*8ac0*/  @UP0 UIMAD.WIDE UR4, UR6, 0x4, UR4 ;  /* 0x00000004060408a5 */ /* 0x004fec000f8e0204 */
[----:B------:R-:W-:Y:S02]  /*8ad0*/  IMAD.U32 R4, RZ, RZ, UR4 ;  /* 0x00000004ff047e24 */ /* 0x000fe4000f8e00ff */
[----:B------:R-:W-:Y:S03]  /*8ae0*/  IMAD.U32 R5, RZ, RZ, UR5 ;  /* 0x00000005ff057e24 */ /* 0x000fe6000f8e00ff */
[----:B------:R-:W2:Y:S02]  /*8af0*/  @!UP0 LDCU UR4, c[0x0][0x880] ;  /* 0x00011000ff0487ac */ /* 0x000ea40008000800 */
[----:B-1---5:R1:W5:Y:S02]  /*8b00*/  @P3 LDG.E R27, desc[UR8][R4.64] ;  /* 0x00000008041b3981 */ /* 0x022364000c1e1900 */
[----:B-12---:R-:W-:Y:S02]  /*8b10*/  @!P3 MOV R27, UR4 ;  /* 0x00000004001bbc02 */ /* 0x006fe40008000f00 */
.L_x_85:
[----:B------:R-:W-:Y:S05]  /*8b20*/  @!P4 BRA `(.L_x_86) ;  /* 0x000000000024c947 */ /* 0x000fea0003800000 */
[----:B------:R-:W-:Y:S01]  /*8b30*/  ISETP.NE.U32.AND P3, PT, R52, RZ, PT ;  /* 0x000000ff3400720c */ /* 0x000fe20003f65070 */
[----:B------:R-:W1:Y:S03]  /*8b40*/  LDCU.64 UR4, c[0x0][0x358] ;  /* 0x00006b00ff0477ac */ /* 0x000e660008000a00 */
[----:B------:R-:W-:Y:S11]  /*8b50*/  ISETP.NE.AND.EX P3, PT, R53, RZ, PT, P3 ;  /* 0x000000ff3500720c */ /* 0x000ff60003f65330 */
[----:B------:R-:W-:Y:S02]  /*8b60*/  @!UPT UIADD3 URZ, UPT, UPT, URZ, URZ, URZ ;  /* 0x000000fffffff290 */ /* 0x000fe4000fffe0ff */
[----:B------:R-:W2:Y:S01]  /*8b70*/  @P3 LDC.64 R4, c[0x0][0x8a8] ;  /* 0x00022a00ff043b82 */ /* 0x000ea20000000a00 */
[----:B------:R-:W-:Y:S04]  /*8b80*/  @P3 IMAD R0, R54, UR51, RZ ;  /* 0x0000003336003c24 */ /* 0x000fe8000f8e02ff */
[----:B--2---:R-:W-:Y:S05]  /*8b90*/  @P3 IMAD.WIDE R4, R0, 0x4, R4 ;  /* 0x0000000400043825 */ /* 0x004fea00078e0204 */
[----:B-1---5:R1:W5:Y:S02]  /*8ba0*/  @P3 LDG.E R24, desc[UR4][R4.64] ;  /* 0x0000000404183981 */ /* 0x022364000c1e1900 */
[----:B-1----:R-:W2:Y:S02]  /*8bb0*/  @!P3 LDC R24, c[0x0][0x8a0] ;  /* 0x00022800ff18bb82 */ /* 0x002ea40000000800 */
.L_x_86:
[----:B-----5:R-:W-:Y:S01]  /*8bc0*/  FSETP.NEU.AND P4, PT, R27, RZ, PT ;  /* 0x000000ff1b00720b */ /* 0x020fe20003f8d000 */
[----:B------:R-:W1:Y:S01]  /*8bd0*/  LDCU.128 UR8, c[0x0][0xa80] ;  /* 0x00015000ff0877ac */ /* 0x000e620008000c00 */
[----:B------:R-:W-:Y:S01]  /*8be0*/  SEL R5, RZ, 0xffffffff, P2 ;  /* 0xffffffffff057807 */ /* 0x000fe20001000000 */
[----:B------:R-:W-:Y:S01]  /*8bf0*/  BSSY B1, `(.L_x_87) ;  /* 0x000005d000017945 */ /* 0x000fe20003800000 */
[----:B------:R-:W-:Y:S01]  /*8c00*/  @P1 LOP3.LUT P2, RZ, R62, 0xff, RZ, 0xc0, !PT ;  /* 0x000000ff3eff1812 */ /* 0x000fe2000784c0ff */
[----:B------:R-:W-:Y:S01]  /*8c10*/  IMAD.MOV.U32 R80, RZ, RZ, 0x1 ;  /* 0x00000001ff507424 */ /* 0x000fe200078e00ff */
[----:B------:R-:W-:Y:S01]  /*8c20*/  @P1 SEL R4, RZ, 0xffffffff, P4 ;  /* 0xffffffffff041807 */ /* 0x000fe20002000000 */
[----:B------:R-:W-:Y:S01]  /*8c30*/  IMAD.IADD R25, R23, 0x1, R2 ;  /* 0x0000000117197824 */ /* 0x000fe200078e0202 */
[----:B------:R-:W-:Y:S01]  /*8c40*/  LEA R79, R22, UR45, 0x3 ;  /* 0x0000002d164f7c11 */ /* 0x000fe2000f8e18ff */
[----:B------:R-:W-:Y:S01]  /*8c50*/  ULOP3.LUT UR4, UR53, 0x1, URZ, 0x3c, !UPT ;  /* 0x0000000135047892 */ /* 0x000fe2000f8e3cff */
[----:B------:R-:W-:Y:S01]  /*8c60*/  @P0 SEL R4, R5, R4, !P2 ;  /* 0x0000000405040207 */ /* 0x000fe20005000000 */
[----:B------:R-:W-:Y:S01]  /*8c70*/  USHF.L.U32 UR12, UR49, 0x6, URZ ;  /* 0x00000006310c7899 */ /* 0x000fe200080006ff */
[----:B------:R-:W-:Y:S01]  /*8c80*/  SHF.L.U32 R0, R59, 0x1f, RZ ;  /* 0x0000001f3b007819 */ /* 0x000fe200000006ff */
[----:B------:R-:W-:Y:S01]  /*8c90*/  IMAD.U32 R35, RZ, RZ, UR48 ;  /* 0x00000030ff237e24 */ /* 0x000fe2000f8e00ff */
[----:B------:R-:W-:Y:S01]  /*8ca0*/  @P1 LOP3.LUT R4, R4, 0x1, RZ, 0xc0, !PT ;  /* 0x0000000104041812 */ /* 0x000fe200078ec0ff */
[----:B------:R-:W-:Y:S01]  /*8cb0*/  IMAD.U32 R34, RZ, RZ, UR4 ;  /* 0x00000004ff227e24 */ /* 0x000fe2000f8e00ff */
[----:B------:R-:W-:Y:S01]  /*8cc0*/  R2UR UR6, R67 ;  /* 0x00000000430672ca */ /* 0x000fe200000e0000 */
[----:B------:R-:W-:Y:S01]  /*8cd0*/  IMAD.U32 R74, RZ, RZ, UR12 ;  /* 0x0000000cff4a7e24 */ /* 0x000fe2000f8e00ff */
[----:B------:R-:W-:Y:S01]  /*8ce0*/  ISETP.NE.U32.OR P6, PT, R4, 0x1, !P1 ;  /* 0x000000010400780c */ /* 0x000fe20004fc5470 */
[----:B------:R-:W-:Y:S01]  /*8cf0*/  IMAD.U32 R4, RZ, RZ, UR48 ;  /* 0x00000030ff047e24 */ /* 0x000fe2000f8e00ff */
[----:B-1----:R-:W-:Y:S01]  /*8d00*/  UIMAD.WIDE.U32 UR4, UR12, UR9, URZ ;  /* 0x000000090c0472a5 */ /* 0x002fe2000f8e00ff */
[----:B------:R-:W-:Y:S01]  /*8d10*/  R2UR UR13, R66 ;  /* 0x00000000420d72ca */ /* 0x000fe200000e0000 */
[----:B------:R-:W-:Y:S01]  /*8d20*/  UISETP.NE.AND UP0, UPT, UR8, 0x1, UPT ;  /* 0x000000010800788c */ /* 0x000fe2000bf05270 */
[----:B------:R-:W-:Y:S02]  /*8d30*/  PLOP3.LUT P3, PT, PT, PT, UP1, 0x80, 0x8 ;  /* 0x000000000008781c */ /* 0x000fe40003f6f018 */
[----:B------:R-:W-:Y:S02]  /*8d40*/  CS2R R38, SRZ ;  /* 0x0000000000267805 */ /* 0x000fe4000001ff00 */
[----:B------:R-:W-:Y:S02]  /*8d50*/  LEA R3, R4, UR45, 0x3 ;  /* 0x0000002d04037c11 */ /* 0x000fe4000f8e18ff */
[----:B------:R-:W-:Y:S01]  /*8d60*/  CS2R R36, SRZ ;  /* 0x0000000000247805 */ /* 0x000fe2000001ff00 */
[----:B------:R-:W-:Y:S01]  /*8d70*/  UMOV UR4, UR5 ;  /* 0x0000000500047c82 */ /* 0x000fe20008000000 */
[----:B------:R-:W-:Y:S01]  /*8d80*/  LOP3.LUT P5, R75, R62, 0xff, RZ, 0xc0, !PT ;  /* 0x000000ff3e4b7812 */ /* 0x000fe200078ac0ff */
[----:B------:R-:W-:Y:S01]  /*8d90*/  USHF.R.U32.HI UR4, URZ, UR10, UR4 ;  /* 0x0000000aff047299 */ /* 0x000fe20008011604 */
[----:B------:R-:W-:Y:S02]  /*8da0*/  SEL R4, RZ, 0xffffffff, P4 ;  /* 0xffffffffff047807 */ /* 0x000fe40002000000 */
[----:B------:R-:W-:Y:S02]  /*8db0*/  CS2R R42, SRZ ;  /* 0x00000000002a7805 */ /* 0x000fe4000001ff00 */
[----:B------:R-:W-:Y:S01]  /*8dc0*/  @P6 SHF.L.U32 R6, R34, 0x1f, RZ ;  /* 0x0000001f22066819 */ /* 0x000fe200000006ff */
[----:B------:R-:W-:Y:S01]  /*8dd0*/  USEL UR4, UR12, UR4, !UP0 ;  /* 0x000000040c047287 */ /* 0x000fe2000c000000 */
[----:B------:R-:W-:Y:S01]  /*8de0*/  P2R R76, PR, RZ, 0x40 ;  /* 0x00000040ff4c7803 */ /* 0x000fe20000000000 */
[----:B------:R-:W-:Y:S01]  /*8df0*/  UISETP.NE.AND UP0, UPT, UR11, 0x1, UPT ;  /* 0x000000010b00788c */ /* 0x000fe2000bf05270 */
[----:B------:R-:W1:Y:S01]  /*8e00*/  @P6 SYNCS.PHASECHK.TRANS64.TRYWAIT P1, [R3+URZ+0x60], R6 ;  /* 0x00006006030065a7 */ /* 0x000e6200080211ff */
[----:B------:R-:W-:Y:S01]  /*8e10*/  UIMAD.WIDE.U32 UR6, UR4, UR6, URZ ;  /* 0x00000006040672a5 */ /* 0x000fe2000f8e00ff */
[----:B------:R-:W-:Y:S01]  /*8e20*/  @P3 SEL R4, R5, R4, !P5 ;  /* 0x0000000405043207 */ /* 0x000fe20006800000 */
[----:B------:R-:W-:Y:S01]  /*8e30*/  IMAD.U32 R73, RZ, RZ, UR4 ;  /* 0x00000004ff497e24 */ /* 0x000fe2000f8e00ff */
[----:B------:R-:W-:Y:S02]  /*8e40*/  CS2R R40, SRZ ;  /* 0x0000000000287805 */ /* 0x000fe4000001ff00 */
[----:B------:R-:W-:Y:S01]  /*8e50*/  PLOP3.LUT P2, PT, PT, PT, UP0, 0x80, 0x8 ;  /* 0x000000000008781c */ /* 0x000fe20003f4f008 */
[----:B------:R-:W-:Y:S01]  /*8e60*/  IMAD R7, RZ, RZ, -UR4 ;  /* 0x80000004ff077e24 */ /* 0x000fe2000f8e02ff */
[----:B------:R-:W-:Y:S01]  /*8e70*/  LOP3.LUT R4, R4, 0x1, RZ, 0xc0, !PT ;  /* 0x0000000104047812 */ /* 0x000fe200078ec0ff */
[----:B------:R-:W-:Y:S01]  /*8e80*/  UMOV UR5, UR7 ;  /* 0x0000000700057c82 */ /* 0x000fe20008000000 */
[----:B------:R-:W-:Y:S01]  /*8e90*/  IMAD.U32 R72, RZ, RZ, UR4 ;  /* 0x00000004ff487e24 */ /* 0x000fe2000f8e00ff */
[----:B------:R-:W-:Y:S01]  /*8ea0*/  USHF.R.U32.HI UR5, URZ, UR13, UR5 ;  /* 0x0000000dff057299 */ /* 0x000fe20008011605 */
[----:B------:R-:W-:Y:S01]  /*8eb0*/  IMAD R74, R7, UR8, R74 ;  /* 0x00000008074a7c24 */ /* 0x000fe2000f8e024a */
[----:B------:R-:W-:Y:S02]  /*8ec0*/  CS2R R46, SRZ ;  /* 0x00000000002e7805 */ /* 0x000fe4000001ff00 */
[----:B------:R-:W-:Y:S02]  /*8ed0*/  CS2R R44, SRZ ;  /* 0x00000000002c7805 */ /* 0x000fe4000001ff00 */
[----:B------:R-:W-:Y:S02]  /*8ee0*/  CS2R R50, SRZ ;  /* 0x0000000000327805 */ /* 0x000fe4000001ff00 */
[----:B------:R-:W-:Y:S01]  /*8ef0*/  CS2R R48, SRZ ;  /* 0x0000000000307805 */ /* 0x000fe2000001ff00 */
[----:B------:R3:W4:Y:S01]  /*8f00*/  SYNCS.PHASECHK.TRANS64.TRYWAIT P0, [R79+URZ+0xb0], R0 ;  /* 0x0000b0004f0075a7 */ /* 0x00072200080011ff */
[----:B------:R-:W-:Y:S02]  /*8f10*/  SEL R73, R73, UR5, !P2 ;  /* 0x0000000549497c07 */ /* 0x000fe4000d000000 */
[----:B------:R-:W-:Y:S03]  /*8f20*/  ISETP.NE.U32.AND P2, PT, R4, 0x1, PT ;  /* 0x000000010400780c */ /* 0x000fe60003f45070 */
[----:B------:R-:W-:Y:S01]  /*8f30*/  IMAD.MOV R5, RZ, RZ, -R73 ;  /* 0x000000ffff057224 */ /* 0x000fe200078e0a49 */
[----:B------:R-:W-:Y:S03]  /*8f40*/  P2R R81, PR, RZ, 0x4 ;  /* 0x00000004ff517803 */ /* 0x000fe60000000000 */
[----:B------:R-:W-:Y:S01]  /*8f50*/  IMAD R72, R5, UR11, R72 ;  /* 0x0000000b05487c24 */ /* 0x000fe2000f8e0248 */
[----:B-1----:R-:W-:Y:S01]  /*8f60*/  @P6 SEL R80, RZ, 0x1, !P1 ;  /* 0x00000001ff506807 */ /* 0x002fe20004800000 */
[----:B---3--:R-:W-:Y:S06]  /*8f70*/  @!P6 BRA `(.L_x_88) ;  /* 0x000000000090e947 */ /* 0x008fec0003800000 */
[----:B------:R-:W-:Y:S01]  /*8f80*/  HFMA2 R47, -RZ, RZ, 0, 0 ;  /* 0x00000000ff2f7431 */ /* 0x000fe200000001ff */
[----:B------:R-:W-:Y:S01]  /*8f90*/  ISETP.NE.AND P1, PT, R80, RZ, PT ;  /* 0x000000ff5000720c */ /* 0x000fe20003f25270 */
[----:B------:R-:W-:Y:S01]  /*8fa0*/  IMAD.U32 R5, RZ, RZ, UR48 ;  /* 0x00000030ff057e24 */ /* 0x000fe2000f8e00ff */
[----:B------:R-:W-:Y:S11]  /*8fb0*/  BSSY B0, `(.L_x_89) ;  /* 0x0000005000007945 */ /* 0x000ff60003800000 */
[----:B------:R-:W-:Y:S05]  /*8fc0*/  @P1 BRA `(.L_x_90) ;  /* 0x00000000000c1947 */ /* 0x000fea0003800000 */
[----:B------:R-:W-:Y:S04]  /*8fd0*/  SHF.L.U32 R2, R34, 0x1f, RZ ;  /* 0x0000001f22027819 */ /* 0x000fe800000006ff */
[----:B------:R-:W1:Y:S02]  /*8fe0*/  SYNCS.PHASECHK.TRANS64.TRYWAIT P1, [R3+URZ+0x60], R2 ;  /* 0x00006002030075a7 */ /* 0x000e6400080211ff */
[----:B-1----:R-:W-:Y:S05]  /*8ff0*/  @!P1 BRA `(.L_x_91) ;  /* 0x0000002000389947 */ /* 0x002fea0003800000 */
.L_x_90:
[----:B------:R-:W-:Y:S05]  /*9000*/  BSYNC B0 ;  /* 0x0000000000007941 */ /* 0x000fea0003800000 */
.L_x_89:
[----:B------:R-:W-:Y:S01]  /*9010*/  ISETP.NE.AND P1, PT, R81, RZ, PT ;  /* 0x000000ff5100720c */ /* 0x000fe20003f25270 */
[----:B------:R-:W-:Y:S01]  /*9020*/  IMAD.MOV.U32 R46, RZ, RZ, RZ ;  /* 0x000000ffff2e7224 */ /* 0x000fe200078e00ff */
[----:B------:R-:W-:Y:S02]  /*9030*/  CS2R R44, SRZ ;  /* 0x00000000002c7805 */ /* 0x000fe4000001ff00 */
[----:B------:R-:W-:Y:S02]  /*9040*/  CS2R R50, SRZ ;  /* 0x0000000000327805 */ /* 0x000fe4000001ff00 */
[----:B------:R-:W-:Y:S02]  /*9050*/  CS2R R48, SRZ ;  /* 0x0000000000307805 */ /* 0x000fe4000001ff00 */
[----:B------:R-:W-:Y:S02]  /*9060*/  CS2R R42, SRZ ;  /* 0x00000000002a7805 */ /* 0x000fe4000001ff00 */
[----:B------:R-:W-:Y:S02]  /*9070*/  CS2R R40, SRZ ;  /* 0x0000000000287805 */ /* 0x000fe4000001ff00 */
[----:B------:R-:W-:Y:S02]  /*9080*/  CS2R R38, SRZ ;  /* 0x0000000000267805 */ /* 0x000fe4000001ff00 */
[----:B------:R-:W-:Y:S01]  /*9090*/  CS2R R36, SRZ ;  /* 0x0000000000247805 */ /* 0x000fe2000001ff00 */
[----:B------:R-:W-:Y:S01]  /*90a0*/  @P1 IMAD R5, R5, 0x800, R60 ;  /* 0x0000080005051824 */ /* 0x000fe200078e023c */
[----:B------:R-:W-:Y:S05]  /*90b0*/  @P1 WARPSYNC.ALL ;  /* 0x0000000000001948 */ /* 0x000fea0003800000 */
[----:B------:R-:W-:Y:S01]  /*90c0*/  @P1 LEA R5, R5, UR45, 0x2 ;  /* 0x0000002d05051c11 */ /* 0x000fe2000f8e10ff */
[----:B------:R-:W-:Y:S04]  /*90d0*/  UIADD3 UR4, UPT, UPT, UR48, 0x1, URZ ;  /* 0x0000000130047890 */ /* 0x000fe8000fffe0ff */
[----:B------:R3:W2:Y:S01]  /*90e0*/  @P1 LDSM.16.M88.4 R48, [R5+0x400] ;  /* 0x000400000530183b */ /* 0x0006a20000000200 */
[----:B-1----:R-:W-:Y:S01]  /*90f0*/  @P1 VIADD R2, R5, 0x400 ;  /* 0x0000040005021836 */ /* 0x002fe20000000000 */
[----:B------:R-:W-:Y:S01]  /*9100*/  UISETP.NE.AND UP0, UPT, UR4, 0x3, UPT ;  /* 0x000000030400788c */ /* 0x000fe2000bf05270 */
[C-C-:B------:R-:W-:Y:S02]  /*9110*/  @P1 IMAD R3, R70.reuse, 0x4, R5.reuse ;  /* 0x0000000446031824 */ /* 0x140fe400078e0205 */
[C---:B------:R-:W-:Y:S01]  /*9120*/  @P1 IMAD R7, R69.reuse, 0x4, R2 ;  /* 0x0000000445071824 */ /* 0x040fe200078e0202 */
[----:B------:R-:W-:Y:S01]  /*9130*/  USEL UR5, URZ, 0x1, UP0 ;  /* 0x00000001ff057887 */ /* 0x000fe20008000000 */
[----:B------:R-:W-:Y:S01]  /*9140*/  @P1 IMAD R2, R69, 0x4, R5 ;  /* 0x0000000445021824 */ /* 0x000fe200078e0205 */
[----:B------:R3:W1:Y:S01]  /*9150*/  @P1 LDSM.16.M88.4 R44, [R3+0x400] ;  /* 0x00040000032c183b */ /* 0x0006620000000200 */
[----:B------:R-:W-:Y:S01]  /*9160*/  @P1 IMAD R4, R70, 0x4, R7 ;  /* 0x0000000446041824 */ /* 0x000fe200078e0207 */
[----:B------:R-:W-:Y:S02]  /*9170*/  USEL UR4, UR4, URZ, UP0 ;  /* 0x000000ff04047287 */ /* 0x000fe40008000000 */
[----:B------:R3:W1:Y:S01]  /*9180*/  @P1 LDSM.16.M88.4 R40, [R2+0x400] ;  /* 0x000400000228183b */ /* 0x0006620000000200 */
[----:B------:R-:W-:Y:S03]  /*9190*/  LOP3.LUT R34, R34, UR5, RZ, 0x3c, !PT ;  /* 0x0000000522227c12 */ /* 0x000fe6000f8e3cff */
[----:B------:R3:W1:Y:S01]  /*91a0*/  @P1 LDSM.16.M88.4 R36, [R4] ;  /* 0x000000000424183b */ /* 0x0006620000000200 */
[----:B------:R-:W-:Y:S03]  /*91b0*/  IMAD.U32 R35, RZ, RZ, UR4 ;  /* 0x00000004ff237e24 */ /* 0x000fe6000f8e00ff */
.L_x_88:
[----:B------:R-:W-:Y:S05]  /*91c0*/  BSYNC B1 ;  /* 0x0000000000017941 */ /* 0x000fea0003800000 */
.L_x_87:
[----:B---3--:R-:W-:Y:S04]  /*91d0*/  SHF.R.U32.HI R2, RZ, 0x15, R25 ;  /* 0x00000015ff027819 */ /* 0x008fe80000011619 */
[----:B------:R-:W-:Y:S01]  /*91e0*/  LOP3.LUT P1, RZ, R2, 0x3, R63, 0x48, !PT ;  /* 0x0000000302ff7812 */ /* 0x000fe2000782483f */
[----:B------:R-:W-:Y:S01]  /*91f0*/  @!UPT UIADD3 URZ, UPT, UPT, URZ, URZ, URZ ;  /* 0x000000fffffff290 */ /* 0x000fe2000fffe0ff */
[----:B----4-:R-:W-:Y:S11]  /*9200*/  @P0 BRA `(.L_x_92) ;  /* 0x0000000000080947 */ /* 0x010ff60003800000 */
[----:B------:R-:W3:Y:S02]  /*9210*/  SYNCS.PHASECHK.TRANS64.TRYWAIT P0, [R79+URZ+0xb0], R0 ;  /* 0x0000b0004f0075a7 */ /* 0x000ee400080011ff */
[----:B---3--:R-:W-:Y:S05]  /*9220*/  @!P0 BRA `(.L_x_93) ;  /* 0x0000001c00c08947 */ /* 0x008fea0003800000 */
.L_x_92:
[----:B------:R-:W-:Y:S05]  /*9230*/  @!P1 BRA `(.L_x_94) ;  /* 0x0000000000409947 */ /* 0x000fea0003800000 */
[----:B------:R-:W4:Y:S01]  /*9240*/  LDCU.64 UR8, c[0x4][0x70] ;  /* 0x01000e00ff0877ac */ /* 0x000f220008000a00 */
[----:B------:R-:W-:Y:S01]  /*9250*/  MOV R3, 0x0 ;  /* 0x0000000000037802 */ /* 0x000fe20000000f00 */
[----:B------:R-:W-:Y:S02]  /*9260*/  HFMA2 R12, -RZ, RZ, 0, 5.9604644775390625e-08 ;  /* 0x00000001ff0c7431 */ /* 0x000fe400000001ff */
[----:B------:R-:W-:Y:S02]  /*9270*/  IMAD.MOV.U32 R8, RZ, RZ, 0x192 ;  /* 0x00000192ff087424 */ /* 0x000fe400078e00ff */
[----:B------:R-:W-:Y:S01]  /*9280*/  IMAD.MOV.U32 R13, RZ, RZ, RZ ;  /* 0x000000ffff0d7224 */ /* 0x000fe200078e00ff */
[----:B------:R-:W5:Y:S01]  /*9290*/  LDCU.64 UR6, c[0x4][0x78] ;  /* 0x01000f00ff0677ac */ /* 0x000f620008000a00 */
[----:B------:R-:W1:Y:S01]  /*92a0*/  LDC.64 R2, c[0x4][R3] ;  /* 0x0100000003027b82 */ /* 0x000e620000000a00 */
[----:B------:R-:W2:Y:S01]  /*92b0*/  LDCU.64 UR4, c[0x4][0x10] ;  /* 0x01000200ff0477ac */ /* 0x000ea20008000a00 */
[----:B----4-:R-:W-:Y:S01]  /*92c0*/  MOV R5, UR9 ;  /* 0x0000000900057c02 */ /* 0x010fe20008000f00 */
[----:B------:R-:W-:Y:S01]  /*92d0*/  IMAD.U32 R4, RZ, RZ, UR8 ;  /* 0x00000008ff047e24 */ /* 0x000fe2000f8e00ff */
[----:B-----5:R-:W-:Y:S01]  /*92e0*/  MOV R7, UR7 ;  /* 0x0000000700077c02 */ /* 0x020fe20008000f00 */
[----:B------:R-:W-:Y:S01]  /*92f0*/  IMAD.U32 R6, RZ, RZ, UR6 ;  /* 0x00000006ff067e24 */ /* 0x000fe2000f8e00ff */
[----:B--2---:R-:W-:Y:S01]  /*9300*/  MOV R11, UR5 ;  /* 0x00000005000b7c02 */ /* 0x004fe20008000f00 */
[----:B------:R-:W-:Y:S02]  /*9310*/  IMAD.U32 R10, RZ, RZ, UR4 ;  /* 0x00000004ff0a7e24 */ /* 0x000fe4000f8e00ff */
[----:B------:R-:W-:Y:S07]  /*9320*/  LEPC R20, `(.L_x_94) ;  /* 0x000000001014794e */ /* 0x000fee0000000000 */
[----:B-1-3--:R-:W-:Y:S05]  /*9330*/  CALL.ABS.NOINC R2 ;  /* 0x0000000002007343 */ /* 0x00afea0003c00000 */
.L_x_94:
[----:B--2---:R-:W-:Y:S01]  /*9340*/  LOP3.LUT R20, R48, 0xffffe000, RZ, 0xc0, !PT ;  /* 0xffffe00030147812 */ /* 0x004fe200078ec0ff */
[----:B------:R-:W-:Y:S05]  /*9350*/  WARPSYNC.ALL ;  /* 0x0000000000007948 */ /* 0x000fea0003800000 */
[----:B------:R-:W-:Y:S01]  /*9360*/  R2UR UR4, R25 ;  /* 0x00000000190472ca */ /* 0x000fe200000e0000 */
[----:B------:R-:W-:Y:S01]  /*9370*/  IMAD.SHL.U32 R78, R69, 0x4, RZ ;  /* 0x00000004454e7824 */ /* 0x000fe200078e00ff */
[----:B------:R-:W-:Y:S01]  /*9380*/  LOP3.LUT R21, R49, 0xffffe000, RZ, 0xc0, !PT ;  /* 0xffffe00031157812 */ /* 0x000fe200078ec0ff */
[----:B------:R-:W-:Y:S01]  /*9390*/  IMAD.U32 R77, RZ, RZ, UR48 ;  /* 0x00000030ff4d7e24 */ /* 0x000fe2000f8e00ff */
[----:B------:R-:W-:Y:S01]  /*93a0*/  LOP3.LUT R26, R50, 0xffffe000, RZ, 0xc0, !PT ;  /* 0xffffe000321a7812 */ /* 0x000fe200078ec0ff */
[----:B------:R-:W-:Y:S01]  /*93b0*/  BSSY.RECONVERGENT B0, `(.L_x_95) ;  /* 0x000005c000007945 */ /* 0x000fe20003800200 */
[----:B------:R-:W-:Y:S01]  /*93c0*/  LOP3.LUT R32, R51, 0xffffe000, RZ, 0xc0, !PT ;  /* 0xffffe00033207812 */ /* 0x000fe200078ec0ff */
[----:B------:R-:W-:Y:S01]  /*93d0*/  IMAD R77, R77, 0x800, R60 ;  /* 0x000008004d4d7824 */ /* 0x000fe200078e023c */
[----:B-1----:R-:W-:Y:S02]  /*93e0*/  LOP3.LUT R33, R40, 0xffffe000, RZ, 0xc0, !PT ;  /* 0xffffe00028217812 */ /* 0x002fe400078ec0ff */
[----:B------:R-:W-:Y:S02]  /*93f0*/  ISETP.NE.AND P0, PT, R61, RZ, PT ;  /* 0x000000ff3d00720c */ /* 0x000fe40003f05270 */
[----:B------:R-:W-:Y:S01]  /*9400*/  LEA R83, R77, UR45, 0x2 ;  /* 0x0000002d4d537c11 */ /* 0x000fe2000f8e10ff */
[----:B------:R-:W3:Y:S01]  /*9410*/  LDTM.16dp128bit.x8 R4, tmem[UR4] ;  /* 0x00000004000479ee */ /* 0x000ee20008180000 */
[----:B------:R-:W-:Y:S02]  /*9420*/  IMAD.SHL.U32 R77, R70, 0x4, RZ ;  /* 0x00000004464d7824 */ /* 0x000fe400078e00ff */
[--C-:B------:R-:W-:Y:S03]  /*9430*/  IADD3 R82, PT, PT, R78, 0x400, R83.reuse ;  /* 0x000004004e527810 */ /* 0x100fe60007ffe053 */
[C---:B------:R-:W-:Y:S02]  /*9440*/  IADD3 R85, PT, PT, R77.reuse, 0x400, R83 ;  /* 0x000004004d557810 */ /* 0x040fe40007ffe053 */
[----:B------:R-:W-:Y:S02]  /*9450*/  IMAD.IADD R84, R77, 0x1, R82 ;  /* 0x000000014d547824 */ /* 0x000fe400078e0252 */
[C---:B---3--:R-:W-:Y:S01]  /*9460*/  FMUL R0, R24.reuse, R4 ;  /* 0x0000000418007220 */ /* 0x048fe20000400000 */
[C---:B------:R-:W-:Y:S01]  /*9470*/  FMUL R2, R24.reuse, R5 ;  /* 0x0000000518027220 */ /* 0x040fe20000400000 */
[C---:B------:R-:W-:Y:S01]  /*9480*/  FMUL R3, R24.reuse, R6 ;  /* 0x0000000618037220 */ /* 0x040fe20000400000 */
[----:B------:R-:W-:Y:S01]  /*9490*/  FMUL R7, R24, R7 ;  /* 0x0000000718077220 */ /* 0x000fe20000400000 */
[C---:B------:R-:W-:Y:S01]  /*94a0*/  FFMA R28, R27.reuse, R20, R0 ;  /* 0x000000141b1c7223 */ /* 0x040fe20000000000 */
[----:B------:R-:W-:Y:S01]  /*94b0*/  LOP3.LUT R20, R44, 0xffffe000, RZ, 0xc0, !PT ;  /* 0xffffe0002c147812 */ /* 0x000fe200078ec0ff */
[C---:B------:R-:W-:Y:S01]  /*94c0*/  FFMA R29, R27.reuse, R21, R2 ;  /* 0x000000151b1d7223 */ /* 0x040fe20000000002 */
[----:B------:R-:W-:Y:S01]  /*94d0*/  LOP3.LUT R21, R46, 0xffffe000, RZ, 0xc0, !PT ;  /* 0xffffe0002e157812 */ /* 0x000fe200078ec0ff */
[----:B------:R-:W-:Y:S01]  /*94e0*/  FFMA R30, R27, R26, R3 ;  /* 0x0000001a1b1e7223 */ /* 0x000fe20000000003 */
[----:B------:R-:W-:Y:S01]  /*94f0*/  LOP3.LUT R26, R45, 0xffffe000, RZ, 0xc0, !PT ;  /* 0xffffe0002d1a7812 */ /* 0x000fe200078ec0ff */
[C---:B------:R-:W-:Y:S01]  /*9500*/  FMUL R4, R24.reuse, R8 ;  /* 0x0000000818047220 */ /* 0x040fe20000400000 */
[----:B------:R-:W-:Y:S01]  /*9510*/  F2FP.TF32.F32.PACK_B R28, R28 ;  /* 0x0000001cff1c723e */ /* 0x000fe200024050ff */
[C---:B------:R-:W-:Y:S01]  /*9520*/  FMUL R5, R24.reuse, R9 ;  /* 0x0000000918057220 */ /* 0x040fe20000400000 */
[----:B------:R-:W-:Y:S01]  /*9530*/  F2FP.TF32.F32.PACK_B R29, R29 ;  /* 0x0000001dff1d723e */ /* 0x000fe200024050ff */
[C---:B------:R-:W-:Y:S01]  /*9540*/  FMUL R6, R24.reuse, R10 ;  /* 0x0000000a18067220 */ /* 0x040fe20000400000 */
[----:B------:R-:W-:Y:S01]  /*9550*/  F2FP.TF32.F32.PACK_B R30, R30 ;  /* 0x0000001eff1e723e */ /* 0x000fe200024050ff */
[----:B------:R-:W-:Y:S01]  /*9560*/  FFMA R31, R27, R32, R7 ;  /* 0x000000201b1f7223 */ /* 0x000fe20000000007 */
[----:B------:R-:W-:Y:S01]  /*9570*/  LOP3.LUT R32, R47, 0xffffe000, RZ, 0xc0, !PT ;  /* 0xffffe0002f207812 */ /* 0x000fe200078ec0ff */
[----:B------:R-:W-:Y:S01]  /*9580*/  FFMA R4, R27, R20, R4 ;  /* 0x000000141b047223 */ /* 0x000fe20000000004 */
[----:B------:R-:W-:Y:S01]  /*9590*/  LOP3.LUT R20, R41, 0xffffe000, RZ, 0xc0, !PT ;  /* 0xffffe00029147812 */ /* 0x000fe200078ec0ff */
[----:B------:R-:W-:Y:S01]  /*95a0*/  FFMA R5, R27, R26, R5 ;  /* 0x0000001a1b057223 */ /* 0x000fe20000000005 */
[----:B------:R-:W-:Y:S01]  /*95b0*/  LOP3.LUT R26, R43, 0xffffe000, RZ, 0xc0, !PT ;  /* 0xffffe0002b1a7812 */ /* 0x000fe200078ec0ff */
[----:B------:R-:W-:Y:S01]  /*95c0*/  FMUL R11, R24, R11 ;  /* 0x0000000b180b7220 */ /* 0x000fe20000400000 */
[----:B------:R-:W-:Y:S01]  /*95d0*/  F2FP.TF32.F32.PACK_B R31, R31 ;  /* 0x0000001fff1f723e */ /* 0x000fe200024050ff */
[C---:B------:R-:W-:Y:S01]  /*95e0*/  FFMA R6, R27.reuse, R21, R6 ;  /* 0x000000151b067223 */ /* 0x040fe20000000006 */
[----:B------:R-:W-:Y:S01]  /*95f0*/  LOP3.LUT R21, R42, 0xffffe000, RZ, 0xc0, !PT ;  /* 0xffffe0002a157812 */ /* 0x000fe200078ec0ff */
[C---:B------:R-:W-:Y:S01]  /*9600*/  FMUL R8, R24.reuse, R12 ;  /* 0x0000000c18087220 */ /* 0x040fe20000400000 */
[----:B------:R-:W-:Y:S01]  /*9610*/  F2FP.TF32.F32.PACK_B R4, R4 ;  /* 0x00000004ff04723e */ /* 0x000fe200024050ff */
[C---:B------:R-:W-:Y:S01]  /*9620*/  FMUL R9, R24.reuse, R13 ;  /* 0x0000000d18097220 */ /* 0x040fe20000400000 */
[----:B------:R-:W-:Y:S01]  /*9630*/  F2FP.TF32.F32.PACK_B R5, R5 ;  /* 0x00000005ff05723e */ /* 0x000fe200024050ff */
[----:B------:R1:W-:Y:S01]  /*9640*/  STSM.16.M88.4 [R83+0x400], R28 ;  /* 0x0004001c53007844 */ /* 0x0003e20000000200 */
[----:B------:R-:W-:Y:S01]  /*9650*/  F2FP.TF32.F32.PACK_B R6, R6 ;  /* 0x00000006ff06723e */ /* 0x000fe200024050ff */
[C---:B------:R-:W-:Y:S01]  /*9660*/  FMUL R10, R24.reuse, R14 ;  /* 0x0000000e180a7220 */ /* 0x040fe20000400000 */
[C---:B------:R-:W-:Y:S01]  /*9670*/  FFMA R7, R27.reuse, R32, R11 ;  /* 0x000000201b077223 */ /* 0x040fe2000000000b */
[----:B------:R-:W-:Y:S01]  /*9680*/  FMUL R15, R24, R15 ;  /* 0x0000000f180f7220 */ /* 0x000fe20000400000 */
[C---:B------:R-:W-:Y:S01]  /*9690*/  FFMA R8, R27.reuse, R33, R8 ;  /* 0x000000211b087223 */ /* 0x040fe20000000008 */
[----:B------:R-:W-:Y:S01]  /*96a0*/  LOP3.LUT R33, R36, 0xffffe000, RZ, 0xc0, !PT ;  /* 0xffffe00024217812 */ /* 0x000fe200078ec0ff */
[C---:B------:R-:W-:Y:S01]  /*96b0*/  FFMA R9, R27.reuse, R20, R9 ;  /* 0x000000141b097223 */ /* 0x040fe20000000009 */
[----:B------:R-:W-:Y:S01]  /*96c0*/  FFMA R10, R27, R21, R10 ;  /* 0x000000151b0a7223 */ /* 0x000fe2000000000a */
[C---:B------:R-:W-:Y:S01]  /*96d0*/  FMUL R12, R24.reuse, R16 ;  /* 0x00000010180c7220 */ /* 0x040fe20000400000 */
[----:B------:R-:W-:Y:S01]  /*96e0*/  LOP3.LUT R20, R37, 0xffffe000, RZ, 0xc0, !PT ;  /* 0xffffe00025147812 */ /* 0x000fe200078ec0ff */
[----:B------:R-:W-:Y:S01]  /*96f0*/  FFMA R11, R27, R26, R15 ;  /* 0x0000001a1b0b7223 */ /* 0x000fe2000000000f */
[----:B------:R-:W-:Y:S01]  /*9700*/  FMUL R13, R24, R17 ;  /* 0x00000011180d7220 */ /* 0x000fe20000400000 */
[----:B------:R-:W-:Y:S01]  /*9710*/  LOP3.LUT R21, R38, 0xffffe000, RZ, 0xc0, !PT ;  /* 0xffffe00026157812 */ /* 0x000fe200078ec0ff */
[C---:B------:R-:W-:Y:S01]  /*9720*/  FMUL R14, R24.reuse, R18 ;  /* 0x00000012180e7220 */ /* 0x040fe20000400000 */
[----:B------:R-:W-:Y:S01]  /*9730*/  LOP3.LUT R26, R39, 0xffffe000, RZ, 0xc0, !PT ;  /* 0xffffe000271a7812 */ /* 0x000fe200078ec0ff */
[----:B------:R-:W-:Y:S01]  /*9740*/  FMUL R19, R24, R19 ;  /* 0x0000001318137220 */ /* 0x000fe20000400000 */
[----:B------:R-:W-:Y:S01]  /*9750*/  F2FP.TF32.F32.PACK_B R7, R7 ;  /* 0x00000007ff07723e */ /* 0x000fe200024050ff */
[C---:B------:R-:W-:Y:S01]  /*9760*/  FFMA R12, R27.reuse, R33, R12 ;  /* 0x000000211b0c7223 */ /* 0x040fe2000000000c */
[C---:B------:R-:W-:Y:S01]  /*9770*/  FFMA R13, R27.reuse, R20, R13 ;  /* 0x000000141b0d7223 */ /* 0x040fe2000000000d */
[C---:B------:R-:W-:Y:S01]  /*9780*/  FFMA R14, R27.reuse, R21, R14 ;  /* 0x000000151b0e7223 */ /* 0x040fe2000000000e */
[----:B------:R-:W-:Y:S01]  /*9790*/  FFMA R15, R27, R26, R19 ;  /* 0x0000001a1b0f7223 */ /* 0x000fe20000000013 */
[----:B------:R1:W-:Y:S01]  /*97a0*/  STSM.16.M88.4 [R85], R4 ;  /* 0x0000000455007844 */ /* 0x0003e20000000200 */
[----:B------:R-:W-:Y:S02]  /*97b0*/  F2FP.TF32.F32.PACK_B R8, R8 ;  /* 0x00000008ff08723e */ /* 0x000fe400024050ff */
[----:B------:R-:W-:Y:S02]  /*97c0*/  F2FP.TF32.F32.PACK_B R9, R9 ;  /* 0x00000009ff09723e */ /* 0x000fe400024050ff */
[----:B------:R-:W-:Y:S02]  /*97d0*/  F2FP.TF32.F32.PACK_B R10, R10 ;  /* 0x0000000aff0a723e */ /* 0x000fe400024050ff */
[----:B------:R-:W-:Y:S02]  /*97e0*/  F2FP.TF32.F32.PACK_B R11, R11 ;  /* 0x0000000bff0b723e */ /* 0x000fe400024050ff */
[----:B------:R-:W-:Y:S02]  /*97f0*/  F2FP.TF32.F32.PACK_B R12, R12 ;  /* 0x0000000cff0c723e */ /* 0x000fe400024050ff */
[----:B------:R-:W-:Y:S01]  /*9800*/  F2FP.TF32.F32.PACK_B R13, R13 ;  /* 0x0000000dff0d723e */ /* 0x000fe200024050ff */
[----:B------:R1:W-:Y:S01]  /*9810*/  STSM.16.M88.4 [R82], R8 ;  /* 0x0000000852007844 */ /* 0x0003e20000000200 */
[----:B------:R-:W-:Y:S02]  /*9820*/  F2FP.TF32.F32.PACK_B R14, R14 ;  /* 0x0000000eff0e723e */ /* 0x000fe400024050ff */
[----:B------:R-:W-:Y:S05]  /*9830*/  F2FP.TF32.F32.PACK_B R15, R15 ;  /* 0x0000000fff0f723e */ /* 0x000fea00024050ff */
[----:B------:R1:W-:Y:S01]  /*9840*/  STSM.16.M88.4 [R84], R12 ;  /* 0x0000000c54007844 */ /* 0x0003e20000000200 */
[----:B------:R-:W-:Y:S01]  /*9850*/  @!PT LDS RZ, [RZ] ;  /* 0x00000000fffff984 */ /* 0x000fe20000000800 */
[----:B------:R-:W-:Y:S01]  /*9860*/  @!PT LDS RZ, [RZ] ;  /* 0x00000000fffff984 */ /* 0x000fe20000000800 */
[----:B------:R-:W-:Y:S01]  /*9870*/  @!PT LDS RZ, [RZ] ;  /* 0x00000000fffff984 */ /* 0x000fe20000000800 */
[----:B------:R-:W-:Y:S01]  /*9880*/  @!PT LDS RZ, [RZ] ;  /* 0x00000000fffff984 */ /* 0x000fe20000000800 */
[----:B------:R2:W-:Y:S07]  /*9890*/  MEMBAR.ALL.CTA ;  /* 0x0000000000007992 */ /* 0x0005ee0000008000 */
[----:B--2---:R-:W2:Y:S02]  /*98a0*/  FENCE.VIEW.ASYNC.S ;  /* 0x00000000000073c6 */ /* 0x004ea40000000000 */
[----:B--2---:R-:W-:Y:S06]  /*98b0*/  BAR.SYNC.DEFER_BLOCKING 0x1, 0x80 ;  /* 0x0042000000007b1d */ /* 0x004fec0000010000 */
[----:B------:R-:W-:Y:S05]  /*98c0*/  @P0 BRA `(.L_x_96) ;  /* 0x0000000000280947 */ /* 0x000fea0003800000 */
[----:B------:R-:W2:Y:S01]  /*98d0*/  LDCU.64 UR6, c[0x0][0x348] ;  /* 0x00006900ff0677ac */ /* 0x000ea20008000a00 */
[----:B------:R-:W-:Y:S02]  /*98e0*/  R2UR UR42, R74 ;  /* 0x000000004a2a72ca */ /* 0x000fe400000e0000 */
[----:B------:R-:W-:Y:S01]  /*98f0*/  R2UR UR43, R72 ;  /* 0x00000000482b72ca */ /* 0x000fe200000e0000 */
[----:B------:R-:W-:Y:S01]  /*9900*/  ULEA UR5, UR48, UR45, 0xd ;  /* 0x0000002d30057291 */ /* 0x000fe2000f8e68ff */
[----:B------:R-:W-:Y:S03]  /*9910*/  R2UR UR44, R73 ;  /* 0x00000000492c72ca */ /* 0x000fe600000e0000 */
[----:B------:R-:W-:Y:S02]  /*9920*/  UIADD3 UR40, UPT, UPT, UR5, 0x400, URZ ;  /* 0x0000040005287890 */ /* 0x000fe4000fffe0ff */
[----:B--2---:R-:W-:Y:S04]  /*9930*/  UIADD3 UR4, UP0, UPT, UR6, 0x680, URZ ;  /* 0x0000068006047890 */ /* 0x004fe8000ff1e0ff */
[----:B------:R-:W-:Y:S09]  /*9940*/  UIADD3.X UR5, UPT, UPT, URZ, UR7, URZ, UP0, !UPT ;  /* 0x00000007ff057290 */ /* 0x000ff200087fe4ff */
[----:B------:R2:W-:Y:S02]  /*9950*/  UTMASTG.4D.IM2COL [UR40], [UR4] ;  /* 0x00000028040073b5 */ /* 0x0005e40008058000 */
[----:B--2---:R0:W-:Y:S02]  /*9960*/  UTMACMDFLUSH ;  /* 0x00000000000079b7 */ /* 0x0041e40000000000 */
.L_x_96:
[----:B------:R-:W-:Y:S05]  /*9970*/  BSYNC.RECONVERGENT B0 ;  /* 0x0000000000007941 */ /* 0x000fea0003800200 */
.L_x_95:
[----:B------:R-:W-:Y:S01]  /*9980*/  UIADD3 UR42, UPT, UPT, UR48, 0x1, URZ ;  /* 0x00000001302a7890 */ /* 0x000fe2000fffe0ff */
[----:B------:R-:W-:Y:S03]  /*9990*/  BSSY.RECONVERGENT B0, `(.L_x_97) ;  /* 0x0000005000007945 */ /* 0x000fe60003800200 */
[----:B------:R-:W-:Y:S04]  /*99a0*/  UISETP.NE.AND UP0, UPT, UR42, 0x3, UPT ;  /* 0x000000032a00788c */ /* 0x000fe8000bf05270 */
[----:B------:R-:W-:Y:S01]  /*99b0*/  USEL UR40, UR42, URZ, UP0 ;  /* 0x000000ff2a287287 */ /* 0x000fe20008000000 */
[----:B------:R-:W-:Y:S11]  /*99c0*/  @P0 BRA `(.L_x_98) ;  /* 0x0000000000040947 */ /* 0x000ff60003800000 */
[----:B------:R-:W-:Y:S04]  /*99d0*/  DEPBAR.LE SB0, 0x1 ;  /* 0x000080400000791a */ /* 0x000fe80000000000 */
.L_x_98:
[----:B------:R-:W-:Y:S05]  /*99e0*/  BSYNC.RECONVERGENT B0 ;  /* 0x0000000000007941 */ /* 0x000fea0003800200 */
.L_x_97:
[----:B------:R-:W-:Y:S01]  /*99f0*/  BAR.SYNC.DEFER_BLOCKING 0x1, 0x80 ;  /* 0x0042000000007b1d */ /* 0x000fe20000010000 */
[----:B------:R-:W-:Y:S01]  /*9a00*/  ISETP.NE.AND P1, PT, R76, RZ, PT ;  /* 0x000000ff4c00720c */ /* 0x000fe20003f25270 */
[----:B------:R-:W-:Y:S01]  /*9a10*/  UISETP.NE.AND UP0, UPT, UR52, URZ, UPT ;  /* 0x000000ff3400728c */ /* 0x000fe2000bf05270 */
[----:B------:R-:W-:Y:S11]  /*9a20*/  LEA R3, R35, UR45, 0x3 ;  /* 0x0000002d23037c11 */ /* 0x000ff6000f8e18ff */
[----:B-1----:R-:W-:Y:S01]  /*9a30*/  @P1 SHF.L.U32 R4, R34, 0x1f, RZ ;  /* 0x0000001f22041819 */ /* 0x002fe200000006ff */
[----:B------:R-:W-:Y:S06]  /*9a40*/  BRA.U !UP0, `(.L_x_99) ;  /* 0x0000000108247547 */ /* 0x000fec000b800000 */
[----:B------:R-:W1:Y:S01]  /*9a50*/  S2R R0, SR_CgaCtaId ;  /* 0x0000000000007919 */ /* 0x000e620000008800 */
[----:B------:R-:W-:Y:S01]  /*9a60*/  IMAD.U32 R2, RZ, RZ, UR50 ;  /* 0x00000032ff027e24 */ /* 0x000fe2000f8e00ff */
[----:B------:R-:W-:Y:S04]  /*9a70*/  UIADD3 UR4, UPT, UPT, UR50, 0x1, URZ ;  /* 0x0000000132047890 */ /* 0x000fe8000fffe0ff */
[----:B------:R-:W-:Y:S01]  /*9a80*/  @P1 LEA R2, R2, UR45, 0x3 ;  /* 0x0000002d02021c11 */ /* 0x000fe2000f8e18ff */
[----:B------:R-:W-:Y:S04]  /*9a90*/  UISETP.NE.AND UP0, UPT, UR4, 0x3, UPT ;  /* 0x000000030400788c */ /* 0x000fe8000bf05270 */
[----:B------:R-:W-:Y:S01]  /*9aa0*/  @P1 VIADD R5, R2, 0x78 ;  /* 0x0000007802051836 */ /* 0x000fe20000000000 */
[----:B------:R-:W-:Y:S04]  /*9ab0*/  USEL UR50, UR4, URZ, UP0 ;  /* 0x000000ff04327287 */ /* 0x000fe80008000000 */
[----:B-1----:R-:W-:Y:S04]  /*9ac0*/  @P1 PRMT R0, R0, 0x654, R5 ;  /* 0x0000065400001816 */ /* 0x002fe80000000005 */
[----:B------:R1:W-:Y:S04]  /*9ad0*/  @P1 SYNCS.ARRIVE.TRANS64.RED.A1T0 RZ, [R0+URZ], RZ ;  /* 0x000000ff00ff19a7 */ /* 0x0003e800081004ff */
.L_x_99:
[----:B------:R-:W2:Y:S01]  /*9ae0*/  @P1 SYNCS.PHASECHK.TRANS64.TRYWAIT P0, [R3+URZ+0x60], R4 ;  /* 0x00006004030015a7 */ /* 0x000ea200080011ff */
[----:B------:R-:W-:Y:S01]  /*9af0*/  BSSY B1, `(.L_x_100) ;  /* 0x0000017000017945 */ /* 0x000fe20003800000 */
[----:B--2---:R-:W-:Y:S03]  /*9b00*/  @P1 SEL R80, RZ, 0x1, !P0 ;  /* 0x00000001ff501807 */ /* 0x004fe60004000000 */
[----:B------:R-:W-:Y:S05]  /*9b10*/  @!P1 BRA `(.L_x_101) ;  /* 0x0000000000509947 */ /* 0x000fea0003800000 */
[----:B------:R-:W-:Y:S01]  /*9b20*/  ISETP.NE.AND P1, PT, R81, RZ, PT ;  /* 0x000000ff5100720c */ /* 0x000fe20003f25270 */
[----:B------:R-:W-:Y:S01]  /*9b30*/  BSSY B0, `(.L_x_102) ;  /* 0x000000a000007945 */ /* 0x000fe20003800000 */
[----:B------:R-:W-:Y:S11]  /*9b40*/  ISETP.NE.AND P0, PT, R80, RZ, PT ;  /* 0x000000ff5000720c */ /* 0x000ff60003f05270 */
[----:B------:R-:W-:Y:S05]  /*9b50*/  @P1 IMAD R4, R35, 0x800, R60 ;  /* 0x0000080023041824 */ /* 0x000fea00078e023c */
[----:B------:R-:W-:Y:S05]  /*9b60*/  @P1 LEA R4, R4, UR45, 0x2 ;  /* 0x0000002d04041c11 */ /* 0x000fea000f8e10ff */
[--C-:B-1----:R-:W-:Y:S02]  /*9b70*/  @P1 IMAD.IADD R0, R78, 0x1, R4.reuse ;  /* 0x000000014e001824 */ /* 0x102fe400078e0204 */
[----:B------:R-:W-:Y:S01]  /*9b80*/  @P1 IMAD.IADD R2, R77, 0x1, R4 ;  /* 0x000000014d021824 */ /* 0x000fe200078e0204 */
[----:B------:R-:W-:Y:S06]  /*9b90*/  @P0 BRA `(.L_x_103) ;  /* 0x00000000000c0947 */ /* 0x000fec0003800000 */
[----:B------:R-:W-:Y:S04]  /*9ba0*/  SHF.L.U32 R34, R34, 0x1f, RZ ;  /* 0x0000001f22227819 */ /* 0x000fe800000006ff */
[----:B------:R-:W1:Y:S02]  /*9bb0*/  SYNCS.PHASECHK.TRANS64.TRYWAIT P0, [R3+URZ+0x60], R34 ;  /* 0x00006022030075a7 */ /* 0x000e6400080011ff */
[----:B-1----:R-:W-:Y:S05]  /*9bc0*/  @!P0 BRA `(.L_x_104) ;  /* 0x00000014006c8947 */ /* 0x002fea0003800000 */
.L_x_103:
[----:B------:R-:W-:Y:S05]  /*9bd0*/  BSYNC B0 ;  /* 0x0000000000007941 */ /* 0x000fea0003800000 */
.L_x_102:
[----:B------:R-:W-:Y:S11]  /*9be0*/  ISETP.NE.AND P0, PT, R81, RZ, PT ;  /* 0x000000ff5100720c */ /* 0x000ff60003f05270 */
[----:B------:R-:W-:Y:S02]  /*9bf0*/  @!UPT UIADD3 URZ, UPT, UPT, URZ, URZ, URZ ;  /* 0x000000fffffff290 */ /* 0x000fe4000fffe0ff */
[----:B-1----:R-:W-:Y:S01]  /*9c00*/  @P0 IADD3 R3, PT, PT, R77, R0, RZ ;  /* 0x000000004d030210 */ /* 0x002fe20007ffe0ff */
[----:B------:R-:W-:Y:S05]  /*9c10*/  @P0 WARPSYNC.ALL ;  /* 0x0000000000000948 */ /* 0x000fea0003800000 */
[----:B------:R2:W3:Y:S04]  /*9c20*/  @P0 LDSM.16.M88.4 R48, [R4+0x400] ;  /* 0x000400000430083b */ /* 0x0004e80000000200 */
[----:B------:R2:W4:Y:S04]  /*9c30*/  @P0 LDSM.16.M88.4 R44, [R2+0x400] ;  /* 0x00040000022c083b */ /* 0x0005280000000200 */
[----:B------:R2:W1:Y:S04]  /*9c40*/  @P0 LDSM.16.M88.4 R40, [R0+0x400] ;  /* 0x000400000028083b */ /* 0x0004680000000200 */
[----:B------:R2:W1:Y:S02]  /*9c50*/  @P0 LDSM.16.M88.4 R36, [R3+0x400] ;  /* 0x000400000324083b */ /* 0x0004640000000200 */
.L_x_101:
[----:B------:R-:W-:Y:S05]  /*9c60*/  BSYNC B1 ;  /* 0x0000000000017941 */ /* 0x000fea0003800000 */
.L_x_100:
[----:B-12---:R-:W-:Y:S05]  /*9c70*/  VIADD R0, R25, 0x20 ;  /* 0x0000002019007836 */ /* 0x006fea0000000000 */
[----:B------:R-:W-:Y:S04]  /*9c80*/  SHF.R.U32.HI R0, RZ, 0x15, R0 ;  /* 0x00000015ff007819 */ /* 0x000fe80000011600 */
[----:B------:R-:W-:Y:S11]  /*9c90*/  LOP3.LUT P0, RZ, R0, 0x3, R63, 0x48, !PT ;  /* 0x0000000300ff7812 */ /* 0x000ff6000780483f */
[----:B------:R-:W-:Y:S02]  /*9ca0*/  @!UPT UIADD3 URZ, UPT, UPT, URZ, URZ, URZ ;  /* 0x000000fffffff290 */ /* 0x000fe4000fffe0ff */
[----:B------:R-:W-:Y:S05]  /*9cb0*/  @!P0 BRA `(.L_x_105) ;  /* 0x0000000000408947 */ /* 0x000fea0003800000 */
[----:B------:R-:W1:Y:S01]  /*9cc0*/  LDCU.64 UR8, c[0x4][0x70] ;  /* 0x01000e00ff0877ac */ /* 0x000e620008000a00 */
[----:B------:R-:W-:Y:S01]  /*9cd0*/  MOV R3, 0x0 ;  /* 0x0000000000037802 */ /* 0x000fe20000000f00 */
[----:B------:R-:W-:Y:S02]  /*9ce0*/  HFMA2 R12, -RZ, RZ, 0, 5.9604644775390625e-08 ;  /* 0x00000001ff0c7431 */ /* 0x000fe400000001ff */
[----:B------:R-:W-:Y:S02]  /*9cf0*/  IMAD.MOV.U32 R8, RZ, RZ, 0x192 ;  /* 0x00000192ff087424 */ /* 0x000fe400078e00ff */
[----:B------:R-:W-:Y:S01]  /*9d00*/  IMAD.MOV.U32 R13, RZ, RZ, RZ ;  /* 0x000000ffff0d7224 */ /* 0x000fe200078e00ff */
[----:B------:R-:W2:Y:S01]  /*9d10*/  LDCU.64 UR6, c[0x4][0x78] ;  /* 0x01000f00ff0677ac */ /* 0x000ea20008000a00 */
[----:B------:R-:W3:Y:S01]  /*9d20*/  LDC.64 R2, c[0x4][R3] ;  /* 0x0100000003027b82 */ /* 0x000ee20000000a00 */
[----:B------:R-:W5:Y:S01]  /*9d30*/  LDCU.64 UR4, c[0x4][0x10] ;  /* 0x01000200ff0477ac */ /* 0x000f620008000a00 */
[----:B-1----:R-:W-:Y:S01]  /*9d40*/  MOV R5, UR9 ;  /* 0x0000000900057c02 */ /* 0x002fe20008000f00 */
[----:B------:R-:W-:Y:S01]  /*9d50*/  IMAD.U32 R4, RZ, RZ, UR8 ;  /* 0x00000008ff047e24 */ /* 0x000fe2000f8e00ff */
[----:B--2---:R-:W-:Y:S01]  /*9d60*/  MOV R7, UR7 ;  /* 0x0000000700077c02 */ /* 0x004fe20008000f00 */
[----:B------:R-:W-:Y:S01]  /*9d70*/  IMAD.U32 R6, RZ, RZ, UR6 ;  /* 0x00000006ff067e24 */ /* 0x000fe2000f8e00ff */
[----:B-----5:R-:W-:Y:S01]  /*9d80*/  MOV R11, UR5 ;  /* 0x00000005000b7c02 */ /* 0x020fe20008000f00 */
[----:B------:R-:W-:Y:S02]  /*9d90*/  IMAD.U32 R10, RZ, RZ, UR4 ;  /* 0x00000004ff0a7e24 */ /* 0x000fe4000f8e00ff */
[----:B------:R-:W-:Y:S07]  /*9da0*/  LEPC R20, `(.L_x_105) ;  /* 0x000000001014794e */ /* 0x000fee0000000000 */
[----:B---34-:R-:W-:Y:S05]  /*9db0*/  CALL.ABS.NOINC R2 ;  /* 0x0000000002007343 */ /* 0x018fea0003c00000 */
.L_x_105:
[----:B------:R-:W-:Y:S01]  /*9dc0*/  ISETP.NE.AND P0, PT, R61, RZ, PT ;  /* 0x000000ff3d00720c */ /* 0x000fe20003f05270 */
[----:B------:R-:W-:Y:S05]  /*9dd0*/  WARPSYNC.ALL ;  /* 0x0000000000007948 */ /* 0x000fea0003800000 */
[----:B------:R-:W-:Y:S01]  /*9de0*/  R2UR UR4, R25 ;  /* 0x00000000190472ca */ /* 0x000fe200000e0000 */
[----:B------:R-:W1:Y:S01]  /*9df0*/  S2UR UR5, SR_CgaCtaId ;  /* 0x00000000000579c3 */ /* 0x000e620000008800 */
[----:B---3--:R-:W-:Y:S01]  /*9e00*/  LOP3.LUT R0, R48, 0xffffe000, RZ, 0xc0, !PT ;  /* 0xffffe00030007812 */ /* 0x008fe200078ec0ff */
[----:B------:R-:W-:Y:S01]  /*9e10*/  BSSY.RECONVERGENT B0, `(.L_x_106) ;  /* 0x0000063000007945 */ /* 0x000fe20003800200 */
[----:B------:R-:W-:Y:S02]  /*9e20*/  LOP3.LUT R2, R49, 0xffffe000, RZ, 0xc0, !PT ;  /* 0xffffe00031027812 */ /* 0x000fe400078ec0ff */
[----:B------:R-:W-:Y:S02]  /*9e30*/  LOP3.LUT R3, R50, 0xffffe000, RZ, 0xc0, !PT ;  /* 0xffffe00032037812 */ /* 0x000fe400078ec0ff */
[----:B------:R-:W-:Y:S02]  /*9e40*/  LOP3.LUT R20, R51, 0xffffe000, RZ, 0xc0, !PT ;  /* 0xffffe00033147812 */ /* 0x000fe400078ec0ff */
[----:B----4-:R-:W-:Y:S02]  /*9e50*/  LOP3.LUT R21, R44, 0xffffe000, RZ, 0xc0, !PT ;  /* 0xffffe0002c157812 */ /* 0x010fe400078ec0ff */
[----:B------:R-:W-:Y:S01]  /*9e60*/  LOP3.LUT R26, R45, 0xffffe000, RZ, 0xc0, !PT ;  /* 0xffffe0002d1a7812 */ /* 0x000fe200078ec0ff */
[----:B------:R-:W2:Y:S01]  /*9e70*/  LDTM.16dp128bit.x8 R4, tmem[UR4+0x20] ;  /* 0x00002004000479ee */ /* 0x000ea20008180000 */
[----:B------:R-:W-:Y:S01]  /*9e80*/  R2UR UR4, R79 ;  /* 0x000000004f0472ca */ /* 0x000fe200000e0000 */
[----:B------:R-:W-:Y:S01]  /*9e90*/  IMAD.U32 R79, RZ, RZ, UR40 ;  /* 0x00000028ff4f7e24 */ /* 0x000fe2000f8e00ff */
[----:B------:R-:W-:Y:S01]  /*9ea0*/  LOP3.LUT R29, R46, 0xffffe000, RZ, 0xc0, !PT ;  /* 0xffffe0002e1d7812 */ /* 0x000fe200078ec0ff */
[----:B------:R-:W-:Y:S01]  /*9eb0*/  NOP ;  /* 0x0000000000007918 */ /* 0x000fe20000000000 */
[----:B------:R-:W-:Y:S01]  /*9ec0*/  LOP3.LUT R28, R47, 0xffffe000, RZ, 0xc0, !PT ;  /* 0xffffe0002f1c7812 */ /* 0x000fe200078ec0ff */
[----:B------:R-:W-:Y:S01]  /*9ed0*/  IMAD R79, R79, 0x800, R60 ;  /* 0x000008004f4f7824 */ /* 0x000fe200078e023c */
[----:B------:R-:W-:Y:S02]  /*9ee0*/  LOP3.LUT R31, R40, 0xffffe000, RZ, 0xc0, !PT ;  /* 0xffffe000281f7812 */ /* 0x000fe400078ec0ff */
[----:B------:R-:W-:Y:S02]  /*9ef0*/  LOP3.LUT R30, R41, 0xffffe000, RZ, 0xc0, !PT ;  /* 0xffffe000291e7812 */ /* 0x000fe400078ec0ff */
[----:B------:R-:W-:Y:S02]  /*9f00*/  LOP3.LUT R33, R42, 0xffffe000, RZ, 0xc0, !PT ;  /* 0xffffe0002a217812 */ /* 0x000fe400078ec0ff */
[----:B------:R-:W-:Y:S01]  /*9f10*/  LOP3.LUT R32, R43, 0xffffe000, RZ, 0xc0, !PT ;  /* 0xffffe0002b207812 */ /* 0x000fe200078ec0ff */
[----:B------:R-:W-:Y:S01]  /*9f20*/  UIADD3 UR4, UPT, UPT, UR4, 0xc0, URZ ;  /* 0x000000c004047890 */ /* 0x000fe2000fffe0ff */
[----:B------:R-:W-:Y:S02]  /*9f30*/  LOP3.LUT R35, R36, 0xffffe000, RZ, 0xc0, !PT ;  /* 0xffffe00024237812 */ /* 0x000fe400078ec0ff */
[----:B------:R-:W-:Y:S02]  /*9f40*/  LOP3.LUT R34, R37, 0xffffe000, RZ, 0xc0, !PT ;  /* 0xffffe00025227812 */ /* 0x000fe400078ec0ff */
[----:B------:R-:W-:Y:S02]  /*9f50*/  LEA R79, R79, UR45, 0x2 ;  /* 0x0000002d4f4f7c11 */ /* 0x000fe4000f8e10ff */
[----:B------:R-:W-:Y:S02]  /*9f60*/  LOP3.LUT R37, R38, 0xffffe000, RZ, 0xc0, !PT ;  /* 0xffffe00026257812 */ /* 0x000fe400078ec0ff */
[----:B------:R-:W-:Y:S01]  /*9f70*/  LOP3.LUT R36, R39, 0xffffe000, RZ, 0xc0, !PT ;  /* 0xffffe00027247812 */ /* 0x000fe200078ec0ff */
[C---:B--2---:R-:W-:Y:S01]  /*9f80*/  FMUL R4, R24.reuse, R4 ;  /* 0x0000000418047220 */ /* 0x044fe20000400000 */
[--C-:B------:R-:W-:Y:S01]  /*9f90*/  IADD3 R80, PT, PT, R77, 0x400, R79.reuse ;  /* 0x000004004d507810 */ /* 0x100fe20007ffe04f */
[----:B------:R-:W-:Y:S01]  /*9fa0*/  FMUL R5, R24, R5 ;  /* 0x0000000518057220 */ /* 0x000fe20000400000 */
[----:B------:R-:W-:Y:S01]  /*9fb0*/  IADD3 R78, PT, PT, R78, 0x400, R79 ;  /* 0x000004004e4e7810 */ /* 0x000fe20007ffe04f */
[C---:B------:R-:W-:Y:S01]  /*9fc0*/  FMUL R6, R24.reuse, R6 ;  /* 0x0000000618067220 */ /* 0x040fe20000400000 */
[C---:B------:R-:W-:Y:S01]  /*9fd0*/  FMUL R7, R24.reuse, R7 ;  /* 0x0000000718077220 */ /* 0x040fe20000400000 */
[C---:B------:R-:W-:Y:S01]  /*9fe0*/  FFMA R4, R27.reuse, R0, R4 ;  /* 0x000000001b047223 */ /* 0x040fe20000000004 */
[C---:B------:R-:W-:Y:S01]  /*9ff0*/  FMUL R8, R24.reuse, R8 ;  /* 0x0000000818087220 */ /* 0x040fe20000400000 */
[C---:B------:R-:W-:Y:S01]  /*a000*/  FFMA R5, R27.reuse, R2, R5 ;  /* 0x000000021b057223 */ /* 0x040fe20000000005 */
[C---:B------:R-:W-:Y:S01]  /*a010*/  FMUL R9, R24.reuse, R9 ;  /* 0x0000000918097220 */ /* 0x040fe20000400000 */
[C---:B------:R-:W-:Y:S01]  /*a020*/  FFMA R6, R27.reuse, R3, R6 ;  /* 0x000000031b067223 */ /* 0x040fe20000000006 */
[----:B------:R-:W-:Y:S01]  /*a030*/  F2FP.TF32.F32.PACK_B R4, R4 ;  /* 0x00000004ff04723e */ /* 0x000fe200024050ff */
[C---:B------:R-:W-:Y:S01]  /*a040*/  FMUL R10, R24.reuse, R10 ;  /* 0x0000000a180a7220 */ /* 0x040fe20000400000 */
[----:B------:R-:W-:Y:S01]  /*a050*/  F2FP.TF32.F32.PACK_B R5, R5 ;  /* 0x00000005ff05723e */ /* 0x000fe200024050ff */
[C---:B------:R-:W-:Y:S01]  /*a060*/  FFMA R7, R27.reuse, R20, R7 ;  /* 0x000000141b077223 */ /* 0x040fe20000000007 */
[C---:B------:R-:W-:Y:S01]  /*a070*/  FMUL R11, R24.reuse, R11 ;  /* 0x0000000b180b7220 */ /* 0x040fe20000400000 */
[----:B-1----:R-:W-:Y:S01]  /*a080*/  UPRMT UR4, UR5, 0x654, UR4 ;  /* 0x0000065405047896 */ /* 0x002fe20008000004 */
[C---:B------:R-:W-:Y:S01]  /*a090*/  FFMA R8, R27.reuse, R21, R8 ;  /* 0x000000151b087223 */ /* 0x040fe20000000008 */
[C---:B------:R-:W-:Y:S01]  /*a0a0*/  FMUL R12, R24.reuse, R12 ;  /* 0x0000000c180c7220 */ /* 0x040fe20000400000 */
[C---:B------:R-:W-:Y:S01]  /*a0b0*/  FFMA R9, R27.reuse, R26, R9 ;  /* 0x0000001a1b097223 */ /* 0x040fe20000000009 */
[C---:B------:R-:W-:Y:S01]  /*a0c0*/  FMUL R13, R24.reuse, R13 ;  /* 0x0000000d180d7220 */ /* 0x040fe20000400000 */
[C---:B------:R-:W-:Y:S01]  /*a0d0*/  FFMA R10, R27.reuse, R29, R10 ;  /* 0x0000001d1b0a7223 */ /* 0x040fe2000000000a */
[C---:B------:R-:W-:Y:S01]  /*a0e0*/  FMUL R14, R24.reuse, R14 ;  /* 0x0000000e180e7220 */ /* 0x040fe20000400000 */
[C---:B------:R-:W-:Y:S01]  /*a0f0*/  FFMA R11, R27.reuse, R28, R11 ;  /* 0x0000001c1b0b7223 */ /* 0x040fe2000000000b */
[C---:B------:R-:W-:Y:S01]  /*a100*/  FMUL R15, R24.reuse, R15 ;  /* 0x0000000f180f7220 */ /* 0x040fe20000400000 */
[----:B------:R-:W-:Y:S01]  /*a110*/  F2FP.TF32.F32.PACK_B R6, R6 ;  /* 0x00000006ff06723e */ /* 0x000fe200024050ff */
[C---:B------:R-:W-:Y:S01]  /*a120*/  FFMA R12, R27.reuse, R31, R12 ;  /* 0x0000001f1b0c7223 */ /* 0x040fe2000000000c */
[----:B------:R-:W-:Y:S01]  /*a130*/  F2FP.TF32.F32.PACK_B R7, R7 ;  /* 0x00000007ff07723e */ /* 0x000fe200024050ff */
[C---:B------:R-:W-:Y:S01]  /*a140*/  FMUL R16, R24.reuse, R16 ;  /* 0x0000001018107220 */ /* 0x040fe20000400000 */
[C---:B------:R-:W-:Y:S01]  /*a150*/  FFMA R13, R27.reuse, R30, R13 ;  /* 0x0000001e1b0d7223 */ /* 0x040fe2000000000d */
[C---:B------:R-:W-:Y:S01]  /*a160*/  FMUL R17, R24.reuse, R17 ;  /* 0x0000001118117220 */ /* 0x040fe20000400000 */
[C---:B------:R-:W-:Y:S01]  /*a170*/  FFMA R14, R27.reuse, R33, R14 ;  /* 0x000000211b0e7223 */ /* 0x040fe2000000000e */
[C---:B------:R-:W-:Y:S01]  /*a180*/  FMUL R18, R24.reuse, R18 ;  /* 0x0000001218127220 */ /* 0x040fe20000400000 */
[C---:B------:R-:W-:Y:S01]  /*a190*/  FFMA R15, R27.reuse, R32, R15 ;  /* 0x000000201b0f7223 */ /* 0x040fe2000000000f */
[----:B------:R-:W-:Y:S01]  /*a1a0*/  FMUL R19, R24, R19 ;  /* 0x0000001318137220 */ /* 0x000fe20000400000 */
[----:B------:R-:W-:Y:S01]  /*a1b0*/  F2FP.TF32.F32.PACK_B R8, R8 ;  /* 0x00000008ff08723e */ /* 0x000fe200024050ff */
[C---:B------:R-:W-:Y:S01]  /*a1c0*/  FFMA R16, R27.reuse, R35, R16 ;  /* 0x000000231b107223 */ /* 0x040fe20000000010 */
[----:B------:R-:W-:Y:S01]  /*a1d0*/  F2FP.TF32.F32.PACK_B R9, R9 ;  /* 0x00000009ff09723e */ /* 0x000fe200024050ff */
[----:B------:R-:W-:Y:S01]  /*a1e0*/  SYNCS.ARRIVE.TRANS64.RED.A1T0 RZ, [UR4], RZ ;  /* 0x000000ffffff79a7 */ /* 0x000fe20008100404 */
[----:B------:R1:W-:Y:S01]  /*a1f0*/  STSM.16.M88.4 [R79+0x400], R4 ;  /* 0x000400044f007844 */ /* 0x0003e20000000200 */
[----:B------:R-:W-:Y:S01]  /*a200*/  F2FP.TF32.F32.PACK_B R10, R10 ;  /* 0x0000000aff0a723e */ /* 0x000fe200024050ff */
[C---:B------:R-:W-:Y:S01]  /*a210*/  FFMA R17, R27.reuse, R34, R17 ;  /* 0x000000221b117223 */ /* 0x040fe20000000011 */
[----:B------:R-:W-:Y:S01]  /*a220*/  F2FP.TF32.F32.PACK_B R11, R11 ;  /* 0x0000000bff0b723e */ /* 0x000fe200024050ff */
[C---:B------:R-:W-:Y:S01]  /*a230*/  FFMA R18, R27.reuse, R37, R18 ;  /* 0x000000251b127223 */ /* 0x040fe20000000012 */
[----:B------:R-:W-:Y:S01]  /*a240*/  FFMA R19, R27, R36, R19 ;  /* 0x000000241b137223 */ /* 0x000fe20000000013 */
[----:B------:R-:W-:Y:S01]  /*a250*/  F2FP.TF32.F32.PACK_B R12, R12 ;  /* 0x0000000cff0c723e */ /* 0x000fe200024050ff */
[----:B------:R-:W-:Y:S01]  /*a260*/  IMAD.IADD R77, R77, 0x1, R78 ;  /* 0x000000014d4d7824 */ /* 0x000fe200078e024e */
[----:B------:R1:W-:Y:S01]  /*a270*/  STSM.16.M88.4 [R80], R8 ;  /* 0x0000000850007844 */ /* 0x0003e20000000200 */
        /* <DEDUP_REMOVED lines=21> */
[----:B------:R-:W-:Y:S01]  /*a3d0*/  R2UR UR12, R73 ;  /* 0x00000000490c72ca */ /* 0x000fe200000e0000 */
[----:B------:R-:W-:Y:S02]  /*a3e0*/  UIADD3 UR9, UPT, UPT, UR41, 0x20, URZ ;  /* 0x0000002029097890 */ /* 0x000fe4000fffe0ff */
[----:B------:R-:W-:Y:S02]  /*a3f0*/  UIADD3 UR8, UPT, UPT, UR5, 0x400, URZ ;  /* 0x0000040005087890 */ /* 0x000fe4000fffe0ff */
[----:B--2---:R-:W-:Y:S04]  /*a400*/  UIADD3 UR4, UP0, UPT, UR6, 0x680, URZ ;  /* 0x0000068006047890 */ /* 0x004fe8000ff1e0ff */
[----:B------:R-:W-:Y:S09]  /*a410*/  UIADD3.X UR5, UPT, UPT, URZ, UR7, URZ, UP0, !UPT ;  /* 0x00000007ff057290 */ /* 0x000ff200087fe4ff */
[----:B------:R2:W-:Y:S02]  /*a420*/  UTMASTG.4D.IM2COL [UR8], [UR4] ;  /* 0x00000008040073b5 */ /* 0x0005e40008058000 */
[----:B--2---:R0:W-:Y:S02]  /*a430*/  UTMACMDFLUSH ;  /* 0x00000000000079b7 */ /* 0x0041e40000000000 */
.L_x_107:
[----:B------:R-:W-:Y:S05]  /*a440*/  BSYNC.RECONVERGENT B0 ;  /* 0x0000000000007941 */ /* 0x000fea0003800200 */
.L_x_106:
[----:B------:R-:W-:Y:S01]  /*a450*/  UIADD3 UR4, UPT, UPT, UR40, 0x1, URZ ;  /* 0x0000000128047890 */ /* 0x000fe2000fffe0ff */
[----:B------:R-:W-:Y:S03]  /*a460*/  BSSY.RECONVERGENT B0, `(.L_x_108) ;  /* 0x0000008000007945 */ /* 0x000fe60003800200 */
[----:B------:R-:W-:Y:S04]  /*a470*/  UISETP.NE.AND UP0, UPT, UR4, 0x3, UPT ;  /* 0x000000030400788c */ /* 0x000fe8000bf05270 */
[----:B------:R-:W-:Y:S02]  /*a480*/  UISETP.EQ.XOR UP1, UPT, UR42, 0x3, !UP0 ;  /* 0x000000032a00788c */ /* 0x000fe4000c722a70 */
[----:B------:R-:W-:Y:S02]  /*a490*/  USEL UR48, UR4, URZ, UP0 ;  /* 0x000000ff04307287 */ /* 0x000fe40008000000 */
[----:B------:R-:W-:Y:S04]  /*a4a0*/  USEL UR5, URZ, 0x1, !UP1 ;  /* 0x00000001ff057887 */ /* 0x000fe8000c800000 */
[----:B------:R-:W-:Y:S01]  /*a4b0*/  ULOP3.LUT UR53, UR53, UR5, URZ, 0x3c, !UPT ;  /* 0x0000000535357292 */ /* 0x000fe2000f8e3cff */
[----:B------:R-:W-:Y:S11]  /*a4c0*/  @P0 BRA `(.L_x_109) ;  /* 0x0000000000040947 */ /* 0x000ff60003800000 */
[----:B------:R-:W-:Y:S04]  /*a4d0*/  DEPBAR.LE SB0, 0x1 ;  /* 0x000080400000791a */ /* 0x000fe80000000000 */
.L_x_109:
[----:B------:R-:W-:Y:S05]  /*a4e0*/  BSYNC.RECONVERGENT B0 ;  /* 0x0000000000007941 */ /* 0x000fea0003800200 */
.L_x_108:
[----:B------:R-:W-:Y:S01]  /*a4f0*/  BAR.SYNC.DEFER_BLOCKING 0x1, 0x80 ;  /* 0x0042000000007b1d */ /* 0x000fe20000010000 */
[----:B------:R-:W-:Y:S01]  /*a500*/  UISETP.NE.AND UP0, UPT, UR52, -0x2, UPT ;  /* 0xfffffffe3400788c */ /* 0x000fe2000bf05270 */
[----:B------:R-:W-:Y:S08]  /*a510*/  IADD3 R0, PT, PT, R22, 0x1, RZ ;  /* 0x0000000116007810 */ /* 0x000ff00007ffe0ff */
[----:B------:R-:W-:Y:S05]  /*a520*/  BRA.U !UP0, `(.L_x_110) ;  /* 0x0000000108287547 */ /* 0x000fea000b800000 */
[----:B------:R-:W2:Y:S01]  /*a530*/  S2R R2, SR_CgaCtaId ;  /* 0x0000000000027919 */ /* 0x000ea20000008800 */
[----:B------:R-:W-:Y:S01]  /*a540*/  ISETP.NE.AND P0, PT, R76, RZ, PT ;  /* 0x000000ff4c00720c */ /* 0x000fe20003f05270 */
[----:B------:R-:W-:Y:S01]  /*a550*/  IMAD.U32 R3, RZ, RZ, UR50 ;  /* 0x00000032ff037e24 */ /* 0x000fe2000f8e00ff */
[----:B------:R-:W-:Y:S04]  /*a560*/  UIADD3 UR4, UPT, UPT, UR50, 0x1, URZ ;  /* 0x0000000132047890 */ /* 0x000fe8000fffe0ff */
[----:B------:R-:W-:Y:S04]  /*a570*/  UISETP.NE.AND UP0, UPT, UR4, 0x3, UPT ;  /* 0x000000030400788c */ /* 0x000fe8000bf05270 */
[----:B------:R-:W-:Y:S03]  /*a580*/  USEL UR50, UR4, URZ, UP0 ;  /* 0x000000ff04327287 */ /* 0x000fe60008000000 */
[----:B------:R-:W-:Y:S05]  /*a590*/  @P0 LEA R3, R3, UR45, 0x3 ;  /* 0x0000002d03030c11 */ /* 0x000fea000f8e18ff */
[----:B------:R-:W-:Y:S05]  /*a5a0*/  @P0 VIADD R3, R3, 0x78 ;  /* 0x0000007803030836 */ /* 0x000fea0000000000 */
[----:B--2---:R-:W-:Y:S04]  /*a5b0*/  @P0 PRMT R2, R2, 0x654, R3 ;  /* 0x0000065402020816 */ /* 0x004fe80000000003 */
[----:B------:R2:W-:Y:S03]  /*a5c0*/  @P0 SYNCS.ARRIVE.TRANS64.RED.A1T0 RZ, [R2+URZ], RZ ;  /* 0x000000ff02ff09a7 */ /* 0x0005e600081004ff */
.L_x_110:
[----:B------:R-:W-:Y:S01]  /*a5d0*/  R2UR UR5, R56 ;  /* 0x00000000380572ca */ /* 0x000fe200000e0000 */
[----:B------:R-:W-:Y:S01]  /*a5e0*/  UISETP.NE.AND UP0, UPT, UR63, URZ, UPT ;  /* 0x000000ff3f00728c */ /* 0x000fe2000bf05270 */
[----:B------:R-:W-:Y:S01]  /*a5f0*/  R2UR UR4, R57 ;  /* 0x00000000390472ca */ /* 0x000fe200000e0000 */
[----:B------:R-:W-:Y:S01]  /*a600*/  UIADD3 UR52, UPT, UPT, UR52, 0x2, URZ ;  /* 0x0000000234347890 */ /* 0x000fe2000fffe0ff */
[----:B------:R-:W-:Y:S02]  /*a610*/  R2UR UR51, R71 ;  /* 0x00000000473372ca */ /* 0x000fe400000e0000 */
[----:B------:R-:W-:Y:S02]  /*a620*/  ISETP.NE.AND P0, PT, R0, 0x2, PT ;  /* 0x000000020000780c */ /* 0x000fe40003f05270 */
[----:B------:R-:W-:Y:S02]  /*a630*/  LOP3.LUT R58, R58, 0x1, RZ, 0x3c, !PT ;  /* 0x000000013a3a7812 */ /* 0x000fe400078e3cff */
[----:B--2---:R-:W-:Y:S02]  /*a640*/  SEL R2, RZ, 0x1, P0 ;  /* 0x00000001ff027807 */ /* 0x004fe40000000000 */
[----:B------:R-:W-:Y:S01]  /*a650*/  SEL R22, R0, RZ, P0 ;  /* 0x000000ff00167207 */ /* 0x000fe20000000000 */
[----:B------:R-:W-:Y:S01]  /*a660*/  UIADD3 UR25, UPT, UPT, UR36, UR5, URZ ;  /* 0x0000000524197290 */ /* 0x000fe2000fffe0ff */
[----:B------:R-:W-:Y:S01]  /*a670*/  LOP3.LUT R59, R59, R2, RZ, 0x3c, !PT ;  /* 0x000000023b3b7212 */ /* 0x000fe200078e3cff */
[----:B------:R-:W-:Y:S01]  /*a680*/  UIADD3 UR49, UPT, UPT, UR37, UR4, URZ ;  /* 0x0000000425317290 */ /* 0x000fe2000fffe0ff */
[----:B------:R-:W-:Y:S11]  /*a690*/  BRA.U UP0, `(.L_x_111) ;  /* 0xffffffd9007c7547 */ /* 0x000ff6000b83ffff */
[----:B------:R-:W-:-:S13]  /*a6a0*/  R2UR UR4, R68 ;  /* 0x00000000440472ca */ /* 0x000fda00000e0000 */
[----:B------:R-:W-:-:S09]  /*a6b0*/  UISETP.NE.AND UP0, UPT, UR4, URZ, UPT ;  /* 0x000000ff0400728c */ /* 0x000fd2000bf05270 */
[----:B------:R-:W-:Y:S05]  /*a6c0*/  BRA.U !UP0, `(.L_x_112) ;  /* 0x0000000108487547 */ /* 0x000fea000b800000 */
[----:B------:R-:W2:Y:S02]  /*a6d0*/  LDCU.64 UR4, c[0x0][0x890] ;  /* 0x00011200ff0477ac */ /* 0x000ea40008000a00 */
[----:B--2---:R-:W-:-:S04]  /*a6e0*/  UISETP.NE.U32.AND UP0, UPT, UR4, URZ, UPT ;  /* 0x000000ff0400728c */ /* 0x004fc8000bf05070 */
[----:B------:R-:W-:-:S09]  /*a6f0*/  UISETP.NE.AND.EX UP0, UPT, UR5, URZ, UPT, UP0 ;  /* 0x000000ff0500728c */ /* 0x000fd2000bf05300 */
[----:B------:R-:W-:Y:S05]  /*a700*/  BRA.U UP0, `(.L_x_113) ;  /* 0x00000001000c7547 */ /* 0x000fea000b800000 */
[----:B------:R-:W-:-:S13]  /*a710*/  FSETP.NEU.AND P0, PT, R27, RZ, PT ;  /* 0x000000ff1b00720b */ /* 0x000fda0003f0d000 */
[----:B------:R-:W-:Y:S05]  /*a720*/  @!P0 EXIT ;  /* 0x000000000000894d */ /* 0x000fea0003800000 */
[----:B------:R-:W-:Y:S05]  /*a730*/  BRA `(.L_x_112) ;  /* 0x00000000002c7947 */ /* 0x000fea0003800000 */
.L_x_113:
[----:B------:R-:W-:Y:S01]  /*a740*/  ISETP.NE.AND P0, PT, R75, RZ, PT ;  /* 0x000000ff4b00720c */ /* 0x000fe20003f05270 */
[----:B------:R-:W-:-:S12]  /*a750*/  BSSY.RECONVERGENT B0, `(.L_x_112) ;  /* 0x0000009000007945 */ /* 0x000fd80003800200 */
[----:B------:R-:W-:Y:S05]  /*a760*/  @P0 BRA `(.L_x_114) ;  /* 0x0000000000140947 */ /* 0x000fea0003800000 */
[----:B------:R-:W2:Y:S02]  /*a770*/  LDCU.64 UR4, c[0x0][0x888] ;  /* 0x00011100ff0477ac */ /* 0x000ea40008000a00 */
[----:B--2---:R-:W-:-:S04]  /*a780*/  ISETP.NE.U32.AND P0, PT, RZ, UR4, PT ;  /* 0x00000004ff007c0c */ /* 0x004fc8000bf05070 */
[----:B------:R-:W-:-:S13]  /*a790*/  ISETP.NE.AND.EX P0, PT, RZ, UR5, PT, P0 ;  /* 0x00000005ff007c0c */ /* 0x000fda000bf05300 */
[----:B------:R-:W-:Y:S05]  /*a7a0*/  @!P0 EXIT ;  /* 0x000000000000894d */ /* 0x000fea0003800000 */
[----:B------:R-:W-:Y:S05]  /*a7b0*/  BRA `(.L_x_115) ;  /* 0x0000000000087947 */ /* 0x000fea0003800000 */
.L_x_114:
[----:B------:R-:W-:-:S13]  /*a7c0*/  FSETP.NEU.AND P0, PT, R27, RZ, PT ;  /* 0x000000ff1b00720b */ /* 0x000fda0003f0d000 */
[----:B------:R-:W-:Y:S05]  /*a7d0*/  @!P0 EXIT ;  /* 0x000000000000894d */ /* 0x000fea0003800000 */
.L_x_115:
[----:B------:R-:W-:Y:S05]  /*a7e0*/  BSYNC.RECONVERGENT B0 ;  /* 0x0000000000007941 */ /* 0x000fea0003800200 */
.L_x_112:
[----:B------:R-:W2:Y:S01]  /*a7f0*/  S2UR UR5, SR_CgaCtaId ;  /* 0x00000000000579c3 */ /* 0x000ea20000008800 */
[----:B------:R-:W-:Y:S01]  /*a800*/  ULEA UR4, UR50, UR45, 0x3 ;  /* 0x0000002d32047291 */ /* 0x000fe2000f8e18ff */
[----:B------:R-:W-:-:S04]  /*a810*/  DEPBAR.LE SB0, 0x0 ;  /* 0x000080000000791a */ /* 0x000fc80000000000 */
[----:B------:R-:W-:-:S04]  /*a820*/  UIADD3 UR4, UPT, UPT, UR4, 0x78, URZ ;  /* 0x0000007804047890 */ /* 0x000fc8000fffe0ff */
[----:B--2---:R-:W-:-:S09]  /*a830*/  UPRMT UR4, UR5, 0x654, UR4 ;  /* 0x0000065405047896 */ /* 0x004fd20008000004 */
[----:B------:R-:W-:Y:S01]  /*a840*/  SYNCS.ARRIVE.TRANS64.RED.A1T0 RZ, [UR4], RZ ;  /* 0x000000ffffff79a7 */ /* 0x000fe20008100404 */
[----:B------:R-:W-:Y:S05]  /*a850*/  EXIT ;  /* 0x000000000000794d */ /* 0x000fea0003800000 */
.L_x_24:
[----:B------:R-:W-:Y:S11]  /*a860*/  R2UR UR6, R41 ;  /* 0x00000000290672ca */ /* 0x000ff600000e0000 */
[----:B------:R-:W-:Y:S02]  /*a870*/  @!UPT UIADD3 URZ, UPT, UPT, URZ, URZ, URZ ;  /* 0x000000fffffff290 */ /* 0x000fe4000fffe0ff */
[----:B------:R-:W-:Y:S07]  /*a880*/  MOV R26, UR6 ;  /* 0x00000006001a7c02 */ /* 0x000fee0008000f00 */
.L_x_116:
[----:B-1----:R1:W2:Y:S02]  /*a890*/  SYNCS.PHASECHK.TRANS64.TRYWAIT P0, [R26+URZ+0x30], R37 ;  /* 0x000030251a0075a7 */ /* 0x0022a400080011ff */
[----:B--2---:R-:W-:Y:S05]  /*a8a0*/  @!P0 NANOSLEEP.SYNCS 0x989680 ;  /* 0x009896800000895d */ /* 0x004fea0003900000 */
[----:B------:R-:W2:Y:S02]  /*a8b0*/  @!P0 SYNCS.PHASECHK.TRANS64 P0, [R26+URZ+0x30], R37 ;  /* 0x000030251a0085a7 */ /* 0x000ea400080010ff */
[----:B--2---:R-:W-:Y:S05]  /*a8c0*/  @!P0 BRA `(.L_x_116) ;  /* 0xfffffffc00f08947 */ /* 0x004fea000383ffff */
[----:B------:R-:W-:Y:S05]  /*a8d0*/  BRA `(.L_x_23) ;  /* 0xffffff7800947947 */ /* 0x000fea000383ffff */
.L_x_31:
[----:B------:R-:W-:Y:S11]  /*a8e0*/  R2UR UR6, R44 ;  /* 0x000000002c0672ca */ /* 0x000ff600000e0000 */
[----:B------:R-:W-:Y:S02]  /*a8f0*/  @!UPT UIADD3 URZ, UPT, UPT, URZ, URZ, URZ ;  /* 0x000000fffffff290 */ /* 0x000fe4000fffe0ff */
[----:B------:R-:W-:Y:S07]  /*a900*/  MOV R37, UR6 ;  /* 0x0000000600257c02 */ /* 0x000fee0008000f00 */
.L_x_117:
[----:B-1----:R1:W2:Y:S02]  /*a910*/  SYNCS.PHASECHK.TRANS64.TRYWAIT P0, [R37+URZ+0x30], R40 ;  /* 0x00003028250075a7 */ /* 0x0022a400080011ff */
[----:B--2---:R-:W-:Y:S05]  /*a920*/  @!P0 NANOSLEEP.SYNCS 0x989680 ;  /* 0x009896800000895d */ /* 0x004fea0003900000 */
[----:B------:R-:W2:Y:S02]  /*a930*/  @!P0 SYNCS.PHASECHK.TRANS64 P0, [R37+URZ+0x30], R40 ;  /* 0x00003028250085a7 */ /* 0x000ea400080010ff */
[----:B--2---:R-:W-:Y:S05]  /*a940*/  @!P0 BRA `(.L_x_117) ;  /* 0xfffffffc00f08947 */ /* 0x004fea000383ffff */
[----:B------:R-:W-:Y:S05]  /*a950*/  BRA `(.L_x_30) ;  /* 0xffffff9400207947 */ /* 0x000fea000383ffff */
.L_x_36:
[----:B------:R-:W-:-:S07]  /*a960*/  MOV R0, UR46 ;  /* 0x0000002e00007c02 */ /* 0x000fce0008000f00 */
.L_x_118:
[----:B-1----:R1:W2:Y:S02]  /*a970*/  SYNCS.PHASECHK.TRANS64.TRYWAIT P0, [R0+URZ+0xa0], R5 ;  /* 0x0000a005000075a7 */ /* 0x0022a400080011ff */
[----:B--2---:R-:W-:Y:S05]  /*a980*/  @!P0 NANOSLEEP.SYNCS 0x989680 ;  /* 0x009896800000895d */ /* 0x004fea0003900000 */
[----:B------:R-:W2:Y:S02]  /*a990*/  @!P0 SYNCS.PHASECHK.TRANS64 P0, [R0+URZ+0xa0], R5 ;  /* 0x0000a005000085a7 */ /* 0x000ea400080010ff */
[----:B--2---:R-:W-:Y:S05]  /*a9a0*/  @!P0 BRA `(.L_x_118) ;  /* 0xfffffffc00f08947 */ /* 0x004fea000383ffff */
[----:B------:R-:W-:Y:S05]  /*a9b0*/  BRA `(.L_x_119) ;  /* 0xffffffa400287947 */ /* 0x000fea000383ffff */
.L_x_40:
[----:B------:R-:W-:-:S07]  /*a9c0*/  MOV R0, UR4 ;  /* 0x0000000400007c02 */ /* 0x000fce0008000f00 */
.L_x_120:
[----:B-1----:R1:W2:Y:S02]  /*a9d0*/  SYNCS.PHASECHK.TRANS64.TRYWAIT P0, [R0+URZ], R3 ;  /* 0x00000003000075a7 */ /* 0x0022a400080011ff */
[----:B--2---:R-:W-:Y:S05]  /*a9e0*/  @!P0 NANOSLEEP.SYNCS 0x989680 ;  /* 0x009896800000895d */ /* 0x004fea0003900000 */
[----:B------:R-:W2:Y:S02]  /*a9f0*/  @!P0 SYNCS.PHASECHK.TRANS64 P0, [R0+URZ], R3 ;  /* 0x00000003000085a7 */ /* 0x000ea400080010ff */
[----:B--2---:R-:W-:Y:S05]  /*aa00*/  @!P0 BRA `(.L_x_120) ;  /* 0xfffffffc00f08947 */ /* 0x004fea000383ffff */
[----:B------:R-:W-:Y:S05]  /*aa10*/  BRA `(.L_x_121) ;  /* 0xffffffa800e07947 */ /* 0x000fea000383ffff */
.L_x_41:
[----:B------:R-:W-:-:S07]  /*aa20*/  MOV R0, UR5 ;  /* 0x0000000500007c02 */ /* 0x000fce0008000f00 */
.L_x_122:
[----:B-1----:R1:W2:Y:S02]  /*aa30*/  SYNCS.PHASECHK.TRANS64.TRYWAIT P0, [R0+URZ], R3 ;  /* 0x00000003000075a7 */ /* 0x0022a400080011ff */
[----:B--2---:R-:W-:Y:S05]  /*aa40*/  @!P0 NANOSLEEP.SYNCS 0x989680 ;  /* 0x009896800000895d */ /* 0x004fea0003900000 */
[----:B------:R-:W2:Y:S02]  /*aa50*/  @!P0 SYNCS.PHASECHK.TRANS64 P0, [R0+URZ], R3 ;  /* 0x00000003000085a7 */ /* 0x000ea400080010ff */
[----:B--2---:R-:W-:Y:S05]  /*aa60*/  @!P0 BRA `(.L_x_122) ;  /* 0xfffffffc00f08947 */ /* 0x004fea000383ffff */
[----:B------:R-:W-:Y:S05]  /*aa70*/  BRA `(.L_x_123) ;  /* 0xffffffa800ec7947 */ /* 0x000fea000383ffff */
.L_x_42:
[----:B------:R-:W-:-:S07]  /*aa80*/  MOV R0, UR5 ;  /* 0x0000000500007c02 */ /* 0x000fce0008000f00 */
.L_x_124:
[----:B-1----:R1:W2:Y:S02]  /*aa90*/  SYNCS.PHASECHK.TRANS64.TRYWAIT P0, [R0+URZ], R3 ;  /* 0x00000003000075a7 */ /* 0x0022a400080011ff */
[----:B--2---:R-:W-:Y:S05]  /*aaa0*/  @!P0 NANOSLEEP.SYNCS 0x989680 ;  /* 0x009896800000895d */ /* 0x004fea0003900000 */
[----:B------:R-:W2:Y:S02]  /*aab0*/  @!P0 SYNCS.PHASECHK.TRANS64 P0, [R0+URZ], R3 ;  /* 0x00000003000085a7 */ /* 0x000ea400080010ff */
[----:B--2---:R-:W-:Y:S05]  /*aac0*/  @!P0 BRA `(.L_x_124) ;  /* 0xfffffffc00f08947 */ /* 0x004fea000383ffff */
[----:B------:R-:W-:Y:S05]  /*aad0*/  BRA `(.L_x_125) ;  /* 0xffffffa800f87947 */ /* 0x000fea000383ffff */
.L_x_43:
[----:B------:R-:W-:-:S07]  /*aae0*/  MOV R0, UR5 ;  /* 0x0000000500007c02 */ /* 0x000fce0008000f00 */
.L_x_126:
[----:B-1----:R1:W2:Y:S02]  /*aaf0*/  SYNCS.PHASECHK.TRANS64.TRYWAIT P0, [R0+URZ], R3 ;  /* 0x00000003000075a7 */ /* 0x0022a400080011ff */
[----:B--2---:R-:W-:Y:S05]  /*ab00*/  @!P0 NANOSLEEP.SYNCS 0x989680 ;  /* 0x009896800000895d */ /* 0x004fea0003900000 */
[----:B------:R-:W2:Y:S02]  /*ab10*/  @!P0 SYNCS.PHASECHK.TRANS64 P0, [R0+URZ], R3 ;  /* 0x00000003000085a7 */ /* 0x000ea400080010ff */
[----:B--2---:R-:W-:Y:S05]  /*ab20*/  @!P0 BRA `(.L_x_126) ;  /* 0xfffffffc00f08947 */ /* 0x004fea000383ffff */
[----:B------:R-:W-:Y:S05]  /*ab30*/  BRA `(.L_x_127) ;  /* 0xffffffac00047947 */ /* 0x000fea000383ffff */
.L_x_44:
[----:B------:R-:W-:-:S07]  /*ab40*/  MOV R0, UR5 ;  /* 0x0000000500007c02 */ /* 0x000fce0008000f00 */
.L_x_128:
[----:B-1----:R1:W2:Y:S02]  /*ab50*/  SYNCS.PHASECHK.TRANS64.TRYWAIT P0, [R0+URZ], R3 ;  /* 0x00000003000075a7 */ /* 0x0022a400080011ff */
[----:B--2---:R-:W-:Y:S05]  /*ab60*/  @!P0 NANOSLEEP.SYNCS 0x989680 ;  /* 0x009896800000895d */ /* 0x004fea0003900000 */
[----:B------:R-:W2:Y:S02]  /*ab70*/  @!P0 SYNCS.PHASECHK.TRANS64 P0, [R0+URZ], R3 ;  /* 0x00000003000085a7 */ /* 0x000ea400080010ff */
[----:B--2---:R-:W-:Y:S05]  /*ab80*/  @!P0 BRA `(.L_x_128) ;  /* 0xfffffffc00f08947 */ /* 0x004fea000383ffff */
[----:B------:R-:W-:Y:S05]  /*ab90*/  BRA `(.L_x_129) ;  /* 0xffffffac00107947 */ /* 0x000fea000383ffff */
.L_x_47:
[----:B------:R-:W-:-:S07]  /*aba0*/  MOV R4, UR4 ;  /* 0x0000000400047c02 */ /* 0x000fce0008000f00 */
.L_x_130:
[----:B--2---:R2:W3:Y:S02]  /*abb0*/  SYNCS.PHASECHK.TRANS64.TRYWAIT P1, [R4+URZ+0xa8], R7 ;  /* 0x0000a807040075a7 */ /* 0x0044e400080211ff */
[----:B---3--:R-:W-:Y:S05]  /*abc0*/  @!P1 NANOSLEEP.SYNCS 0x989680 ;  /* 0x009896800000995d */ /* 0x008fea0003900000 */
[----:B------:R-:W3:Y:S02]  /*abd0*/  @!P1 SYNCS.PHASECHK.TRANS64 P1, [R4+URZ+0xa8], R7 ;  /* 0x0000a807040095a7 */ /* 0x000ee400080210ff */
[----:B---3--:R-:W-:Y:S05]  /*abe0*/  @!P1 BRA `(.L_x_130) ;  /* 0xfffffffc00f09947 */ /* 0x008fea000383ffff */
[----:B------:R-:W-:Y:S05]  /*abf0*/  BRA `(.L_x_131) ;  /* 0xffffffac007c7947 */ /* 0x000fea000383ffff */
.L_x_48:
[----:B--2---:R-:W-:-:S07]  /*ac00*/  MOV R4, UR4 ;  /* 0x0000000400047c02 */ /* 0x004fce0008000f00 */
.L_x_132:
[----:B--2---:R2:W3:Y:S02]  /*ac10*/  SYNCS.PHASECHK.TRANS64.TRYWAIT P1, [R4+URZ+0xa0], R5 ;  /* 0x0000a005040075a7 */ /* 0x0044e400080211ff */
[----:B---3--:R-:W-:Y:S05]  /*ac20*/  @!P1 NANOSLEEP.SYNCS 0x989680 ;  /* 0x009896800000995d */ /* 0x008fea0003900000 */
[----:B------:R-:W3:Y:S02]  /*ac30*/  @!P1 SYNCS.PHASECHK.TRANS64 P1, [R4+URZ+0xa0], R5 ;  /* 0x0000a005040095a7 */ /* 0x000ee400080210ff */
[----:B---3--:R-:W-:Y:S05]  /*ac40*/  @!P1 BRA `(.L_x_132) ;  /* 0xfffffffc00f09947 */ /* 0x008fea000383ffff */
[----:B------:R-:W-:Y:S05]  /*ac50*/  BRA `(.L_x_133) ;  /* 0xffffffac00847947 */ /* 0x000fea000383ffff */
.L_x_56:
[----:B------:R-:W-:-:S07]  /*ac60*/  MOV R2, UR23 ;  /* 0x0000001700027c02 */ /* 0x000fce0008000f00 */
.L_x_134:
[----:B--2---:R2:W3:Y:S02]  /*ac70*/  SYNCS.PHASECHK.TRANS64.TRYWAIT P0, [R2+URZ+0xa0], R5 ;  /* 0x0000a005020075a7 */ /* 0x0044e400080011ff */
[----:B---3--:R-:W-:Y:S05]  /*ac80*/  @!P0 NANOSLEEP.SYNCS 0x989680 ;  /* 0x009896800000895d */ /* 0x008fea0003900000 */
[----:B------:R-:W3:Y:S02]  /*ac90*/  @!P0 SYNCS.PHASECHK.TRANS64 P0, [R2+URZ+0xa0], R5 ;  /* 0x0000a005020085a7 */ /* 0x000ee400080010ff */
[----:B---3--:R-:W-:Y:S05]  /*aca0*/  @!P0 BRA `(.L_x_134) ;  /* 0xfffffffc00f08947 */ /* 0x008fea000383ffff */
[----:B------:R-:W-:Y:S05]  /*acb0*/  BRA `(.L_x_135) ;  /* 0xffffffb400347947 */ /* 0x000fea000383ffff */
.L_x_57:
[----:B------:R-:W-:-:S07]  /*acc0*/  MOV R5, UR28 ;  /* 0x0000001c00057c02 */ /* 0x000fce0008000f00 */
.L_x_136:
[----:B--2---:R2:W3:Y:S02]  /*acd0*/  SYNCS.PHASECHK.TRANS64.TRYWAIT P0, [R5+URZ+0xc0], R2 ;  /* 0x0000c002050075a7 */ /* 0x0044e400080011ff */
[----:B---3--:R-:W-:Y:S05]  /*ace0*/  @!P0 NANOSLEEP.SYNCS 0x989680 ;  /* 0x009896800000895d */ /* 0x008fea0003900000 */
[----:B------:R-:W3:Y:S02]  /*acf0*/  @!P0 SYNCS.PHASECHK.TRANS64 P0, [R5+URZ+0xc0], R2 ;  /* 0x0000c002050085a7 */ /* 0x000ee400080010ff */
[----:B---3--:R-:W-:Y:S05]  /*ad00*/  @!P0 BRA `(.L_x_136) ;  /* 0xfffffffc00f08947 */ /* 0x008fea000383ffff */
[----:B------:R-:W-:Y:S05]  /*ad10*/  BRA `(.L_x_137) ;  /* 0xffffffb400507947 */ /* 0x000fea000383ffff */
.L_x_60:
[----:B--2---:R-:W-:Y:S07]  /*ad20*/  MOV R2, UR21 ;  /* 0x0000001500027c02 */ /* 0x004fee0008000f00 */
.L_x_138:
[----:B--2---:R2:W3:Y:S02]  /*ad30*/  SYNCS.PHASECHK.TRANS64.TRYWAIT P0, [R2+URZ], R5 ;  /* 0x00000005020075a7 */ /* 0x0044e400080011ff */
[----:B---3--:R-:W-:Y:S05]  /*ad40*/  @!P0 NANOSLEEP.SYNCS 0x989680 ;  /* 0x009896800000895d */ /* 0x008fea0003900000 */
[----:B------:R-:W3:Y:S02]  /*ad50*/  @!P0 SYNCS.PHASECHK.TRANS64 P0, [R2+URZ], R5 ;  /* 0x00000005020085a7 */ /* 0x000ee400080010ff */
[----:B---3--:R-:W-:Y:S05]  /*ad60*/  @!P0 BRA `(.L_x_138) ;  /* 0xfffffffc00f08947 */ /* 0x008fea000383ffff */
[----:B------:R-:W-:Y:S05]  /*ad70*/  BRA `(.L_x_59) ;  /* 0xffffffb400747947 */ /* 0x000fea000383ffff */
.L_x_63:
[----:B------:R-:W-:-:S07]  /*ad80*/  MOV R2, UR4 ;  /* 0x0000000400027c02 */ /* 0x000fce0008000f00 */
.L_x_139:
[----:B--2---:R2:W4:Y:S02]  /*ad90*/  SYNCS.PHASECHK.TRANS64.TRYWAIT P0, [R2+URZ], R3 ;  /* 0x00000003020075a7 */ /* 0x00452400080011ff */
[----:B----4-:R-:W-:Y:S05]  /*ada0*/  @!P0 NANOSLEEP.SYNCS 0x989680 ;  /* 0x009896800000895d */ /* 0x010fea0003900000 */
[----:B------:R-:W4:Y:S02]  /*adb0*/  @!P0 SYNCS.PHASECHK.TRANS64 P0, [R2+URZ], R3 ;  /* 0x00000003020085a7 */ /* 0x000f2400080010ff */
[----:B----4-:R-:W-:Y:S05]  /*adc0*/  @!P0 BRA `(.L_x_139) ;  /* 0xfffffffc00f08947 */ /* 0x010fea000383ffff */
[----:B------:R-:W-:Y:S05]  /*add0*/  BRA `(.L_x_140) ;  /* 0xffffffb800cc7947 */ /* 0x000fea000383ffff */
.L_x_64:
[----:B------:R-:W-:-:S07]  /*ade0*/  MOV R2, UR4 ;  /* 0x0000000400027c02 */ /* 0x000fce0008000f00 */
.L_x_141:
[----:B--2---:R2:W3:Y:S02]  /*adf0*/  SYNCS.PHASECHK.TRANS64.TRYWAIT P0, [R2+URZ], R3 ;  /* 0x00000003020075a7 */ /* 0x0044e400080011ff */
[----:B---3--:R-:W-:Y:S05]  /*ae00*/  @!P0 NANOSLEEP.SYNCS 0x989680 ;  /* 0x009896800000895d */ /* 0x008fea0003900000 */
[----:B------:R-:W3:Y:S02]  /*ae10*/  @!P0 SYNCS.PHASECHK.TRANS64 P0, [R2+URZ], R3 ;  /* 0x00000003020085a7 */ /* 0x000ee400080010ff */
[----:B---3--:R-:W-:Y:S05]  /*ae20*/  @!P0 BRA `(.L_x_141) ;  /* 0xfffffffc00f08947 */ /* 0x008fea000383ffff */
[----:B------:R-:W-:Y:S05]  /*ae30*/  BRA `(.L_x_142) ;  /* 0xffffffb800d87947 */ /* 0x000fea000383ffff */
.L_x_69:
[----:B------:R-:W-:Y:S07]  /*ae40*/  MOV R0, UR24 ;  /* 0x0000001800007c02 */ /* 0x000fee0008000f00 */
.L_x_143:
[----:B--2---:R2:W4:Y:S02]  /*ae50*/  SYNCS.PHASECHK.TRANS64.TRYWAIT P0, [R0+URZ+0xa0], R5 ;  /* 0x0000a005000075a7 */ /* 0x00452400080011ff */
[----:B----4-:R-:W-:Y:S05]  /*ae60*/  @!P0 NANOSLEEP.SYNCS 0x989680 ;  /* 0x009896800000895d */ /* 0x010fea0003900000 */
[----:B------:R-:W4:Y:S02]  /*ae70*/  @!P0 SYNCS.PHASECHK.TRANS64 P0, [R0+URZ+0xa0], R5 ;  /* 0x0000a005000085a7 */ /* 0x000f2400080010ff */
[----:B----4-:R-:W-:Y:S05]  /*ae80*/  @!P0 BRA `(.L_x_143) ;  /* 0xfffffffc00f08947 */ /* 0x010fea000383ffff */
[----:B------:R-:W-:Y:S05]  /*ae90*/  BRA `(.L_x_144) ;  /* 0xffffffc0000c7947 */ /* 0x000fea000383ffff */
.L_x_72:
[----:B------:R-:W-:Y:S07]  /*aea0*/  MOV R0, UR24 ;  /* 0x0000001800007c02 */ /* 0x000fee0008000f00 */
.L_x_145:
[----:B--2---:R2:W4:Y:S02]  /*aeb0*/  SYNCS.PHASECHK.TRANS64.TRYWAIT P2, [R0+URZ+0x98], R13 ;  /* 0x0000980d000075a7 */ /* 0x00452400080411ff */
[----:B----4-:R-:W-:Y:S05]  /*aec0*/  @!P2 NANOSLEEP.SYNCS 0x989680 ;  /* 0x009896800000a95d */ /* 0x010fea0003900000 */
[----:B------:R-:W4:Y:S02]  /*aed0*/  @!P2 SYNCS.PHASECHK.TRANS64 P2, [R0+URZ+0x98], R13 ;  /* 0x0000980d0000a5a7 */ /* 0x000f2400080410ff */
[----:B----4-:R-:W-:Y:S05]  /*aee0*/  @!P2 BRA `(.L_x_145) ;  /* 0xfffffffc00f0a947 */ /* 0x010fea000383ffff */
[----:B------:R-:W-:Y:S05]  /*aef0*/  BRA `(.L_x_71) ;  /* 0xffffffc4006c7947 */ /* 0x000fea000383ffff */
.L_x_75:
[----:B------:R-:W-:Y:S07]  /*af00*/  MOV R0, UR4 ;  /* 0x0000000400007c02 */ /* 0x000fee0008000f00 */
.L_x_146:
[----:B--2---:R2:W3:Y:S02]  /*af10*/  SYNCS.PHASECHK.TRANS64.TRYWAIT P1, [R0+URZ+0x78], R13 ;  /* 0x0000780d000075a7 */ /* 0x0044e400080211ff */
[----:B---3--:R-:W-:Y:S05]  /*af20*/  @!P1 NANOSLEEP.SYNCS 0x989680 ;  /* 0x009896800000995d */ /* 0x008fea0003900000 */
[----:B------:R-:W3:Y:S02]  /*af30*/  @!P1 SYNCS.PHASECHK.TRANS64 P1, [R0+URZ+0x78], R13 ;  /* 0x0000780d000095a7 */ /* 0x000ee400080210ff */
[----:B---3--:R-:W-:Y:S05]  /*af40*/  @!P1 BRA `(.L_x_146) ;  /* 0xfffffffc00f09947 */ /* 0x008fea000383ffff */
[----:B------:R-:W-:Y:S05]  /*af50*/  BRA `(.L_x_147) ;  /* 0xffffffc800047947 */ /* 0x000fea000383ffff */
.L_x_76:
[----:B------:R-:W-:Y:S07]  /*af60*/  MOV R5, UR5 ;  /* 0x0000000500057c02 */ /* 0x000fee0008000f00 */
.L_x_148:
[----:B--2---:R2:W3:Y:S02]  /*af70*/  SYNCS.PHASECHK.TRANS64.TRYWAIT P0, [R5+URZ+0x78], R12 ;  /* 0x0000780c050075a7 */ /* 0x0044e400080011ff */
[----:B---3--:R-:W-:Y:S05]  /*af80*/  @!P0 NANOSLEEP.SYNCS 0x989680 ;  /* 0x009896800000895d */ /* 0x008fea0003900000 */
[----:B------:R-:W3:Y:S02]  /*af90*/  @!P0 SYNCS.PHASECHK.TRANS64 P0, [R5+URZ+0x78], R12 ;  /* 0x0000780c050085a7 */ /* 0x000ee400080010ff */
[----:B---3--:R-:W-:Y:S05]  /*afa0*/  @!P0 BRA `(.L_x_148) ;  /* 0xfffffffc00f08947 */ /* 0x008fea000383ffff */
[----:B------:R-:W-:Y:S05]  /*afb0*/  BRA `(.L_x_149) ;  /* 0xffffffc8006c7947 */ /* 0x000fea000383ffff */
.L_x_78:
[----:B------:R-:W-:-:S07]  /*afc0*/  MOV R0, UR4 ;  /* 0x0000000400007c02 */ /* 0x000fce0008000f00 */
.L_x_150:
[----:B--2---:R2:W3:Y:S02]  /*afd0*/  SYNCS.PHASECHK.TRANS64.TRYWAIT P0, [R0+URZ], R3 ;  /* 0x00000003000075a7 */ /* 0x0044e400080011ff */
[----:B---3--:R-:W-:Y:S05]  /*afe0*/  @!P0 NANOSLEEP.SYNCS 0x989680 ;  /* 0x009896800000895d */ /* 0x008fea0003900000 */
[----:B------:R-:W3:Y:S02]  /*aff0*/  @!P0 SYNCS.PHASECHK.TRANS64 P0, [R0+URZ], R3 ;  /* 0x00000003000085a7 */ /* 0x000ee400080010ff */
[----:B---3--:R-:W-:Y:S05]  /*b000*/  @!P0 BRA `(.L_x_150) ;  /* 0xfffffffc00f08947 */ /* 0x008fea000383ffff */
[----:B------:R-:W-:Y:S05]  /*b010*/  BRA `(.L_x_151) ;  /* 0xffffffc800f07947 */ /* 0x000fea000383ffff */
.L_x_79:
[----:B------:R-:W-:-:S07]  /*b020*/  MOV R0, UR5 ;  /* 0x0000000500007c02 */ /* 0x000fce0008000f00 */
.L_x_152:
[----:B--2---:R2:W3:Y:S02]  /*b030*/  SYNCS.PHASECHK.TRANS64.TRYWAIT P0, [R0+URZ], R3 ;  /* 0x00000003000075a7 */ /* 0x0044e400080011ff */
[----:B---3--:R-:W-:Y:S05]  /*b040*/  @!P0 NANOSLEEP.SYNCS 0x989680 ;  /* 0x009896800000895d */ /* 0x008fea0003900000 */
[----:B------:R-:W3:Y:S02]  /*b050*/  @!P0 SYNCS.PHASECHK.TRANS64 P0, [R0+URZ], R3 ;  /* 0x00000003000085a7 */ /* 0x000ee400080010ff */
[----:B---3--:R-:W-:Y:S05]  /*b060*/  @!P0 BRA `(.L_x_152) ;  /* 0xfffffffc00f08947 */ /* 0x008fea000383ffff */
[----:B------:R-:W-:Y:S05]  /*b070*/  BRA `(.L_x_153) ;  /* 0xffffffc800fc7947 */ /* 0x000fea000383ffff */
.L_x_81:
[----:B------:R-:W-:Y:S07]  /*b080*/  MOV R0, UR45 ;  /* 0x0000002d00007c02 */ /* 0x000fee0008000f00 */
.L_x_154:
[----:B-1----:R1:W2:Y:S02]  /*b090*/  SYNCS.PHASECHK.TRANS64.TRYWAIT P0, [R0+URZ+0xa0], R3 ;  /* 0x0000a003000075a7 */ /* 0x0022a400080011ff */
[----:B--2---:R-:W-:Y:S05]  /*b0a0*/  @!P0 NANOSLEEP.SYNCS 0x989680 ;  /* 0x009896800000895d */ /* 0x004fea0003900000 */
[----:B------:R-:W2:Y:S02]  /*b0b0*/  @!P0 SYNCS.PHASECHK.TRANS64 P0, [R0+URZ+0xa0], R3 ;  /* 0x0000a003000085a7 */ /* 0x000ea400080010ff */
[----:B--2---:R-:W-:Y:S05]  /*b0c0*/  @!P0 BRA `(.L_x_154) ;  /* 0xfffffffc00f08947 */ /* 0x004fea000383ffff */
[----:B------:R-:W-:Y:S05]  /*b0d0*/  BRA `(.L_x_155) ;  /* 0xffffffcc00f87947 */ /* 0x000fea000383ffff */
.L_x_91:
[----:B-1----:R1:W3:Y:S02]  /*b0e0*/  SYNCS.PHASECHK.TRANS64.TRYWAIT P1, [R3+URZ+0x60], R2 ;  /* 0x00006002030075a7 */ /* 0x0022e400080211ff */
[----:B---3--:R-:W-:Y:S05]  /*b0f0*/  @!P1 NANOSLEEP.SYNCS 0x989680 ;  /* 0x009896800000995d */ /* 0x008fea0003900000 */
[----:B------:R-:W3:Y:S02]  /*b100*/  @!P1 SYNCS.PHASECHK.TRANS64 P1, [R3+URZ+0x60], R2 ;  /* 0x00006002030095a7 */ /* 0x000ee400080210ff */
[----:B---3--:R-:W-:Y:S05]  /*b110*/  @!P1 BRA `(.L_x_91) ;  /* 0xfffffffc00f09947 */ /* 0x008fea000383ffff */
[----:B------:R-:W-:Y:S05]  /*b120*/  BRA `(.L_x_90) ;  /* 0xffffffdc00b47947 */ /* 0x000fea000383ffff */
.L_x_93:
[----:B---3--:R3:W4:Y:S02]  /*b130*/  SYNCS.PHASECHK.TRANS64.TRYWAIT P0, [R79+URZ+0xb0], R0 ;  /* 0x0000b0004f0075a7 */ /* 0x00872400080011ff */
[----:B----4-:R-:W-:Y:S05]  /*b140*/  @!P0 NANOSLEEP.SYNCS 0x989680 ;  /* 0x009896800000895d */ /* 0x010fea0003900000 */
[----:B------:R-:W4:Y:S02]  /*b150*/  @!P0 SYNCS.PHASECHK.TRANS64 P0, [R79+URZ+0xb0], R0 ;  /* 0x0000b0004f0085a7 */ /* 0x000f2400080010ff */
[----:B----4-:R-:W-:Y:S05]  /*b160*/  @!P0 BRA `(.L_x_93) ;  /* 0xfffffffc00f08947 */ /* 0x010fea000383ffff */
[----:B------:R-:W-:Y:S05]  /*b170*/  BRA `(.L_x_92) ;  /* 0xffffffe0002c7947 */ /* 0x000fea000383ffff */
.L_x_104:
[----:B-1----:R1:W2:Y:S02]  /*b180*/  SYNCS.PHASECHK.TRANS64.TRYWAIT P0, [R3+URZ+0x60], R34 ;  /* 0x00006022030075a7 */ /* 0x0022a400080011ff */
[----:B--2---:R-:W-:Y:S05]  /*b190*/  @!P0 NANOSLEEP.SYNCS 0x989680 ;  /* 0x009896800000895d */ /* 0x004fea0003900000 */
[----:B------:R-:W2:Y:S02]  /*b1a0*/  @!P0 SYNCS.PHASECHK.TRANS64 P0, [R3+URZ+0x60], R34 ;  /* 0x00006022030085a7 */ /* 0x000ea400080010ff */
[----:B--2---:R-:W-:Y:S05]  /*b1b0*/  @!P0 BRA `(.L_x_104) ;  /* 0xfffffffc00f08947 */ /* 0x004fea000383ffff */
[----:B------:R-:W-:Y:S05]  /*b1c0*/  BRA `(.L_x_103) ;  /* 0xffffffe800807947 */ /* 0x000fea000383ffff */
        .weak           $__internal_0_$__cuda_sm10x_tcgen05_guardrail_trap_col_being_dealloced_not_returned_by_alloc
        .type           $__internal_0_$__cuda_sm10x_tcgen05_guardrail_trap_col_being_dealloced_not_returned_by_alloc,@function
        .size           $__internal_0_$__cuda_sm10x_tcgen05_guardrail_trap_col_being_dealloced_not_returned_by_alloc,($__internal_1_$__cuda_sm10x_tcgen05_guardrail_trap_phase_invalid_during_alloc - $__internal_0_$__cuda_sm10x_tcgen05_guardrail_trap_col_being_dealloced_not_returned_by_alloc)
$__internal_0_$__cuda_sm10x_tcgen05_guardrail_trap_col_being_dealloced_not_returned_by_alloc:
[----:B------:R-:W-:Y:S05]  /*b1d0*/  BPT.TRAP 0x1 ;  /* 0x000000040000795c */ /* 0x000fea0000300000 */
[----:B------:R-:W-:-:S04]  /*b1e0*/  MOV R3, 0x0 ;  /* 0x0000000000037802 */ /* 0x000fc80000000f00 */
[----:B------:R-:W-:Y:S05]  /*b1f0*/  RET.REL.NODEC R2 `(_ZN7cutlass13device_kernelINS_4conv6kernel13ConvUniversalINS1_16ConvProblemShapeILNS1_8OperatorE0ELi2EEENS1_10collective14CollectiveConvINS1_47MainloopSm100TmaUmmaWarpSpecializedImplicitGemmILS5_0ELi6ELi2ELi1ELi2EN4cute5tupleIJNSA_1CILi2EEENSC_ILi1EEESE_EEEEENSB_IJNSC_ILi64EEESH_NSB_IJSH_EEEEEENS_10tfloat32_tESK_NSA_8TiledMMAINSA_8MMA_AtomIJNSA_17SM100_MMA_TF32_SSISK_SK_fLi64ELi64ELNSA_4UMMA5MajorE0ELSP_0ELNSO_7ScaleInE0ELSQ_0EEEEEENSA_6LayoutINSB_IJSE_SE_SE_EEENSB_IJNSC_ILi0EEESV_SV_EEEEENSB_IJNSA_10UnderscoreESY_SY_EEEEENS7_6detail27Sm100ImplicitGemmTileTraitsINSA_20SM90_TMA_LOAD_IM2COLENSA_14ComposedLayoutINSA_7SwizzleILi3ELi4ELi3EEENSA_18smem_ptr_flag_bitsILi32EEENST_INSB_IJNSC_ILi8EEENSC_ILi32EEEEEENSB_IJS1A_SE_EEEEEEEvEENS12_INSA_23SM90_TMA_LOAD_MULTICASTES1E_vEEEENS_8epilogue10collective18CollectiveEpilogueINS1J_23Sm100TmaWarpSpecializedILi3ELi2ELi16ELb1ELb0EEEJSJ_NSB_IJNST_ISH_SE_EENST_IS1A_SE_EEEEESK_NSB_IJNSB_IJlllEEESE_SV_EEESK_S1S_NS1J_6fusion15FusionCallbacksIS1N_NS1T_17LinearCombinationISK_fSK_fLNS_15FloatRoundStyleE2EEESJ_S1Q_JEEENSA_5SM1004TMEM4LOAD26SM100_TMEM_LOAD_16dp128b8xES13_S1E_NSA_17SM75_U32x4_LDSM_NENSA_21SM90_TMA_STORE_IM2COLES1E_NSA_17SM90_U32x4_STSM_NENSA_39AutoVectorizingCopyWithAssumedAlignmentILi128EEEEEEvvEEEEvNT_6ParamsE) ;  /* 0xffffff4c02807950 */ /* 0x000fea0003c3ffff */
        .weak           $__internal_1_$__cuda_sm10x_tcgen05_guardrail_trap_phase_invalid_during_alloc
        .type           $__internal_1_$__cuda_sm10x_tcgen05_guardrail_trap_phase_invalid_during_alloc,@function
        .size           $__internal_1_$__cuda_sm10x_tcgen05_guardrail_trap_phase_invalid_during_alloc,($__internal_2_$__cuda_sm10x_tcgen05_guardrail_trap_unallocated_columns_being_dealloced - $__internal_1_$__cuda_sm10x_tcgen05_guardrail_trap_phase_invalid_during_alloc)
$__internal_1_$__cuda_sm10x_tcgen05_guardrail_trap_phase_invalid_during_alloc:
[----:B------:R-:W-:Y:S05]  /*b200*/  BPT.TRAP 0x1 ;  /* 0x000000040000795c */ /* 0x000fea0000300000 */
[----:B------:R-:W-:-:S04]  /*b210*/  HFMA2 R5, -RZ, RZ, 0, 0 ;  /* 0x00000000ff057431 */ /* 0x000fc800000001ff */
[----:B------:R-:W-:Y:S05]  /*b220*/  RET.REL.NODEC R4 `(_ZN7cutlass13device_kernelINS_4conv6kernel13ConvUniversalINS1_16ConvProblemShapeILNS1_8OperatorE0ELi2EEENS1_10collective14CollectiveConvINS1_47MainloopSm100TmaUmmaWarpSpecializedImplicitGemmILS5_0ELi6ELi2ELi1ELi2EN4cute5tupleIJNSA_1CILi2EEENSC_ILi1EEESE_EEEEENSB_IJNSC_ILi64EEESH_NSB_IJSH_EEEEEENS_10tfloat32_tESK_NSA_8TiledMMAINSA_8MMA_AtomIJNSA_17SM100_MMA_TF32_SSISK_SK_fLi64ELi64ELNSA_4UMMA5MajorE0ELSP_0ELNSO_7ScaleInE0ELSQ_0EEEEEENSA_6LayoutINSB_IJSE_SE_SE_EEENSB_IJNSC_ILi0EEESV_SV_EEEEENSB_IJNSA_10UnderscoreESY_SY_EEEEENS7_6detail27Sm100ImplicitGemmTileTraitsINSA_20SM90_TMA_LOAD_IM2COLENSA_14ComposedLayoutINSA_7SwizzleILi3ELi4ELi3EEENSA_18smem_ptr_flag_bitsILi32EEENST_INSB_IJNSC_ILi8EEENSC_ILi32EEEEEENSB_IJS1A_SE_EEEEEEEvEENS12_INSA_23SM90_TMA_LOAD_MULTICASTES1E_vEEEENS_8epilogue10collective18CollectiveEpilogueINS1J_23Sm100TmaWarpSpecializedILi3ELi2ELi16ELb1ELb0EEEJSJ_NSB_IJNST_ISH_SE_EENST_IS1A_SE_EEEEESK_NSB_IJNSB_IJlllEEESE_SV_EEESK_S1S_NS1J_6fusion15FusionCallbacksIS1N_NS1T_17LinearCombinationISK_fSK_fLNS_15FloatRoundStyleE2EEESJ_S1Q_JEEENSA_5SM1004TMEM4LOAD26SM100_TMEM_LOAD_16dp128b8xES13_S1E_NSA_17SM75_U32x4_LDSM_NENSA_21SM90_TMA_STORE_IM2COLES1E_NSA_17SM90_U32x4_STSM_NENSA_39AutoVectorizingCopyWithAssumedAlignmentILi128EEEEEEvvEEEEvNT_6ParamsE) ;  /* 0xffffff4c04747950 */ /* 0x000fea0003c3ffff */
        .weak           $__internal_2_$__cuda_sm10x_tcgen05_guardrail_trap_unallocated_columns_being_dealloced
        .type           $__internal_2_$__cuda_sm10x_tcgen05_guardrail_trap_unallocated_columns_being_dealloced,@function
        .size           $__internal_2_$__cuda_sm10x_tcgen05_guardrail_trap_unallocated_columns_being_dealloced,(.L_x_157 - $__internal_2_$__cuda_sm10x_tcgen05_guardrail_trap_unallocated_columns_being_dealloced)
$__internal_2_$__cuda_sm10x_tcgen05_guardrail_trap_unallocated_columns_being_dealloced:
[----:B------:R-:W-:Y:S05]  /*b230*/  BPT.TRAP 0x1 ;  /* 0x000000040000795c */ /* 0x000fea0000300000 */
[----:B------:R-:W-:-:S04]  /*b240*/  MOV R3, 0x0 ;  /* 0x0000000000037802 */ /* 0x000fc80000000f00 */
[----:B------:R-:W-:Y:S05]  /*b250*/  RET.REL.NODEC R2 `(_ZN7cutlass13device_kernelINS_4conv6kernel13ConvUniversalINS1_16ConvProblemShapeILNS1_8OperatorE0ELi2EEENS1_10collective14CollectiveConvINS1_47MainloopSm100TmaUmmaWarpSpecializedImplicitGemmILS5_0ELi6ELi2ELi1ELi2EN4cute5tupleIJNSA_1CILi2EEENSC_ILi1EEESE_EEEEENSB_IJNSC_ILi64EEESH_NSB_IJSH_EEEEEENS_10tfloat32_tESK_NSA_8TiledMMAINSA_8MMA_AtomIJNSA_17SM100_MMA_TF32_SSISK_SK_fLi64ELi64ELNSA_4UMMA5MajorE0ELSP_0ELNSO_7ScaleInE0ELSQ_0EEEEEENSA_6LayoutINSB_IJSE_SE_SE_EEENSB_IJNSC_ILi0EEESV_SV_EEEEENSB_IJNSA_10UnderscoreESY_SY_EEEEENS7_6detail27Sm100ImplicitGemmTileTraitsINSA_20SM90_TMA_LOAD_IM2COLENSA_14ComposedLayoutINSA_7SwizzleILi3ELi4ELi3EEENSA_18smem_ptr_flag_bitsILi32EEENST_INSB_IJNSC_ILi8EEENSC_ILi32EEEEEENSB_IJS1A_SE_EEEEEEEvEENS12_INSA_23SM90_TMA_LOAD_MULTICASTES1E_vEEEENS_8epilogue10collective18CollectiveEpilogueINS1J_23Sm100TmaWarpSpecializedILi3ELi2ELi16ELb1ELb0EEEJSJ_NSB_IJNST_ISH_SE_EENST_IS1A_SE_EEEEESK_NSB_IJNSB_IJlllEEESE_SV_EEESK_S1S_NS1J_6fusion15FusionCallbacksIS1N_NS1T_17LinearCombinationISK_fSK_fLNS_15FloatRoundStyleE2EEESJ_S1Q_JEEENSA_5SM1004TMEM4LOAD26SM100_TMEM_LOAD_16dp128b8xES13_S1E_NSA_17SM75_U32x4_LDSM_NENSA_21SM90_TMA_STORE_IM2COLES1E_NSA_17SM90_U32x4_STSM_NENSA_39AutoVectorizingCopyWithAssumedAlignmentILi128EEEEEEvvEEEEvNT_6ParamsE) ;  /* 0xffffff4c02687950 */ /* 0x000fea0003c3ffff */
.L_x_156:
[----:B------:R-:W-:-:S00]  /*b260*/  BRA `(.L_x_156) ;  /* 0xfffffffc00fc7947 */ /* 0x000fc0000383ffff */
[----:B------:R-:W-:-:S00]  /*b270*/  NOP ;  /* 0x0000000000007918 */ /* 0x000fc00000000000 */
        /* <DEDUP_REMOVED lines=8> */
.L_x_157:


//--------------------- .nv.global.init           --------------------------
	.section	.nv.global.init,"aw",@progbits
.nv.global.init:
	.type		$str$29,@object
	.size		$str$29,($str$30 - $str$29)
$str$29:
        /*0000*/ 	.byte	0x28, 0x61, 0x64, 0x64, 0x72, 0x65, 0x73, 0x73, 0x20, 0x26, 0x20, 0x6d, 0x61, 0x73, 0x6b, 0x29
        /*0010*/ 	.byte	0x20, 0x3d, 0x3d, 0x20, 0x30, 0x00
	.type		$str$30,@object
	.size		$str$30,($str$28 - $str$30)
$str$30:
        /*0016*/ 	.byte	0x2f, 0x74, 0x6d, 0x70, 0x2f, 0x63, 0x75, 0x74, 0x6c, 0x61, 0x73, 0x73, 0x5f, 0x73, 0x77, 0x65
        /*0026*/ 	.byte	0x65, 0x70, 0x5f, 0x73, 0x72, 0x63, 0x2f, 0x69, 0x6e, 0x63, 0x6c, 0x75, 0x64, 0x65, 0x2f, 0x63
        /*0036*/ 	.byte	0x75, 0x74, 0x65, 0x2f, 0x70, 0x6f, 0x69, 0x6e, 0x74, 0x65, 0x72, 0x5f, 0x66, 0x6c, 0x61, 0x67
        /*0046*/ 	.byte	0x67, 0x65, 0x64, 0x2e, 0x68, 0x70, 0x70, 0x00
	.type		$str$28,@object
	.size		$str$28,($str$27 - $str$28)
$str$28:
        /*004e*/ 	.byte	0x2f, 0x74, 0x6d, 0x70, 0x2f, 0x63, 0x75, 0x74, 0x6c, 0x61, 0x73, 0x73, 0x5f, 0x73, 0x77, 0x65
        /*005e*/ 	.byte	0x65, 0x70, 0x5f, 0x73, 0x72, 0x63, 0x2f, 0x69, 0x6e, 0x63, 0x6c, 0x75, 0x64, 0x65, 0x2f, 0x63
        /*006e*/ 	.byte	0x75, 0x74, 0x65, 0x2f, 0x61, 0x74, 0x6f, 0x6d, 0x2f, 0x63, 0x6f, 0x70, 0x79, 0x5f, 0x74, 0x72
        /*007e*/ 	.byte	0x61, 0x69, 0x74, 0x73, 0x5f, 0x73, 0x6d, 0x31, 0x30, 0x30, 0x2e, 0x68, 0x70, 0x70, 0x00
	.type		$str$27,@object
	.size		$str$27,(__unnamed_1 - $str$27)
$str$27:
        /*008d*/ 	.byte	0x28, 0x28, 0x75, 0x69, 0x6e, 0x74, 0x33, 0x32, 0x5f, 0x74, 0x28, 0x74, 0x68, 0x72, 0x65, 0x61
        /*009d*/ 	.byte	0x64, 0x49, 0x64, 0x78, 0x2e, 0x78, 0x29, 0x20, 0x2f, 0x20, 0x33, 0x32, 0x29, 0x20, 0x25, 0x20
        /*00ad*/ 	.byte	0x34, 0x29, 0x20, 0x3d, 0x3d, 0x20, 0x28, 0x28, 0x28, 0x74, 0x6d, 0x65, 0x6d, 0x5f, 0x61, 0x64
        /*00bd*/ 	.byte	0x64, 0x72, 0x20, 0x3e, 0x3e, 0x20, 0x31, 0x36, 0x29, 0x20, 0x2f, 0x20, 0x33, 0x32, 0x29, 0x20
        /*00cd*/ 	.byte	0x25, 0x20, 0x34, 0x29, 0x00
	.type		__unnamed_1,@object
	.size		__unnamed_1,(__unnamed_2 - __unnamed_1)
__unnamed_1:
        /*00d2*/ 	.byte	0x61, 0x75, 0x74, 0x6f, 0x20, 0x63, 0x75, 0x74, 0x65, 0x3a, 0x3a, 0x61, 0x73, 0x5f, 0x70, 0x6f
        /* <DEDUP_REMOVED lines=24> */
        /*0262*/ 	.byte	0x30, 0x34, 0x38, 0x3e, 0x3e, 0x3e, 0x3e, 0x5d, 0x00
	.type		__unnamed_2,@object
	.size		__unnamed_2,(.L_2 - __unnamed_2)
__unnamed_2:
        /* <DEDUP_REMOVED lines=45> */
        /*053b*/ 	.byte	0x3e, 0x3e, 0x3e, 0x5d, 0x00
.L_2:


//--------------------- .nv.shared._ZN7cutlass13device_kernelINS_4conv6kernel13ConvUniversalINS1_16ConvProblemShapeILNS1_8OperatorE0ELi2EEENS1_10collective14CollectiveConvINS1_47MainloopSm100TmaUmmaWarpSpecializedImplicitGemmILS5_0ELi6ELi2ELi1ELi2EN4cute5tupleIJNSA_1CILi2EEENSC_ILi1EEESE_EEEEENSB_IJNSC_ILi64EEESH_NSB_IJSH_EEEEEENS_10tfloat32_tESK_NSA_8TiledMMAINSA_8MMA_AtomIJNSA_17SM100_MMA_TF32_SSISK_SK_fLi64ELi64ELNSA_4UMMA5MajorE0ELSP_0ELNSO_7ScaleInE0ELSQ_0EEEEEENSA_6LayoutINSB_IJSE_SE_SE_EEENSB_IJNSC_ILi0EEESV_SV_EEEEENSB_IJNSA_10UnderscoreESY_SY_EEEEENS7_6detail27Sm100ImplicitGemmTileTraitsINSA_20SM90_TMA_LOAD_IM2COLENSA_14ComposedLayoutINSA_7SwizzleILi3ELi4ELi3EEENSA_18smem_ptr_flag_bitsILi32EEENST_INSB_IJNSC_ILi8EEENSC_ILi32EEEEEENSB_IJS1A_SE_EEEEEEEvEENS12_INSA_23SM90_TMA_LOAD_MULTICASTES1E_vEEEENS_8epilogue10collective18CollectiveEpilogueINS1J_23Sm100TmaWarpSpecializedILi3ELi2ELi16ELb1ELb0EEEJSJ_NSB_IJNST_ISH_SE_EENST_IS1A_SE_EEEEESK_NSB_IJNSB_IJlllEEESE_SV_EEESK_S1S_NS1J_6fusion15FusionCallbacksIS1N_NS1T_17LinearCombinationISK_fSK_fLNS_15FloatRoundStyleE2EEESJ_S1Q_JEEENSA_5SM1004TMEM4LOAD26SM100_TMEM_LOAD_16dp128b8xES13_S1E_NSA_17SM75_U32x4_LDSM_NENSA_21SM90_TMA_STORE_IM2COLES1E_NSA_17SM90_U32x4_STSM_NENSA_39AutoVectorizingCopyWithAssumedAlignmentILi128EEEEEEvvEEEEvNT_6ParamsE --------------------------
	.section	.nv.shared._ZN7cutlass13device_kernelINS_4conv6kernel13ConvUniversalINS1_16ConvProblemShapeILNS1_8OperatorE0ELi2EEENS1_10collective14CollectiveConvINS1_47MainloopSm100TmaUmmaWarpSpecializedImplicitGemmILS5_0ELi6ELi2ELi1ELi2EN4cute5tupleIJNSA_1CILi2EEENSC_ILi1EEESE_EEEEENSB_IJNSC_ILi64EEESH_NSB_IJSH_EEEEEENS_10tfloat32_tESK_NSA_8TiledMMAINSA_8MMA_AtomIJNSA_17SM100_MMA_TF32_SSISK_SK_fLi64ELi64ELNSA_4UMMA5MajorE0ELSP_0ELNSO_7ScaleInE0ELSQ_0EEEEEENSA_6LayoutINSB_IJSE_SE_SE_EEENSB_IJNSC_ILi0EEESV_SV_EEEEENSB_IJNSA_10UnderscoreESY_SY_EEEEENS7_6detail27Sm100ImplicitGemmTileTraitsINSA_20SM90_TMA_LOAD_IM2COLENSA_14ComposedLayoutINSA_7SwizzleILi3ELi4ELi3EEENSA_18smem_ptr_flag_bitsILi32EEENST_INSB_IJNSC_ILi8EEENSC_ILi32EEEEEENSB_IJS1A_SE_EEEEEEEvEENS12_INSA_23SM90_TMA_LOAD_MULTICASTES1E_vEEEENS_8epilogue10collective18CollectiveEpilogueINS1J_23Sm100TmaWarpSpecializedILi3ELi2ELi16ELb1ELb0EEEJSJ_NSB_IJNST_ISH_SE_EENST_IS1A_SE_EEEEESK_NSB_IJNSB_IJlllEEESE_SV_EEESK_S1S_NS1J_6fusion15FusionCallbacksIS1N_NS1T_17LinearCombinationISK_fSK_fLNS_15FloatRoundStyleE2EEESJ_S1Q_JEEENSA_5SM1004TMEM4LOAD26SM100_TMEM_LOAD_16dp128b8xES13_S1E_NSA_17SM75_U32x4_LDSM_NENSA_21SM90_TMA_STORE_IM2COLES1E_NSA_17SM90_U32x4_STSM_NENSA_39AutoVectorizingCopyWithAssumedAlignmentILi128EEEEEEvvEEEEvNT_6ParamsE,"aw",@nobits
	.sectionflags	@""
	.align	16
	.zero		1024


//--------------------- .nv.shared.reserved.0     --------------------------
	.section	.nv.shared.reserved.0,"aw",@nobits
	.weak		__nv_reservedSMEM_offset_0_alias
	.size		__nv_reservedSMEM_offset_0_alias, 0, 64
	.other		__nv_reservedSMEM_offset_0_alias,@"STO_CUDA_RESERVED_SHARED STV_DEFAULT"
__nv_reservedSMEM_offset_0_alias:
	.zero		0
.nv.shared.reserved.0:
	.zero		64
	.weak		__nv_reservedSMEM_tcgen05_partition
	.type		__nv_reservedSMEM_tcgen05_partition,@object
	.size		__nv_reservedSMEM_tcgen05_partition,(.L_0 - __nv_reservedSMEM_tcgen05_partition)
__nv_reservedSMEM_tcgen05_partition:
	.zero		32
.L_0:


//--------------------- .nv.global                --------------------------
	.section	.nv.global,"aw",@nobits
.nv.global:
	.type		_ZN39_INTERNAL_67da1708_4_k_cu_53f46577_33104cute1_E,@object
	.size		_ZN39_INTERNAL_67da1708_4_k_cu_53f46577_33104cute1_E,(_ZN39_INTERNAL_67da1708_4_k_cu_53f46577_33104cuda3std3__45__cpo6cbeginE - _ZN39_INTERNAL_67da1708_4_k_cu_53f46577_33104cute1_E)
_ZN39_INTERNAL_67da1708_4_k_cu_53f46577_33104cute1_E:
	.zero		1
	.type		_ZN39_INTERNAL_67da1708_4_k_cu_53f46577_33104cuda3std3__45__cpo6cbeginE,@object
	.size		_ZN39_INTERNAL_67da1708_4_k_cu_53f46577_33104cuda3std3__45__cpo6cbeginE,(_ZN39_INTERNAL_67da1708_4_k_cu_53f46577_33104cuda3std3__48in_placeE - _ZN39_INTERNAL_67da1708_4_k_cu_53f46577_33104cuda3std3__45__cpo6cbeginE)
_ZN39_INTERNAL_67da1708_4_k_cu_53f46577_33104cuda3std3__45__cpo6cbeginE:
	.zero		1
	.type		_ZN39_INTERNAL_67da1708_4_k_cu_53f46577_33104cuda3std3__48in_placeE,@object
	.size		_ZN39_INTERNAL_67da1708_4_k_cu_53f46577_33104cuda3std3__48in_placeE,(_ZN39_INTERNAL_67da1708_4_k_cu_53f46577_33104cuda3std6ranges3__45__cpo9iter_moveE - _ZN39_INTERNAL_67da1708_4_k_cu_53f46577_33104cuda3std3__48in_placeE)
_ZN39_INTERNAL_67da1708_4_k_cu_53f46577_33104cuda3std3__48in_placeE:
	.zero		1
	.type		_ZN39_INTERNAL_67da1708_4_k_cu_53f46577_33104cuda3std6ranges3__45__cpo9iter_moveE,@object
	.size		_ZN39_INTERNAL_67da1708_4_k_cu_53f46577_33104cuda3std6ranges3__45__cpo9iter_moveE,(_ZN39_INTERNAL_67da1708_4_k_cu_53f46577_33104cuda3std3__45__cpo5beginE - _ZN39_INTERNAL_67da1708_4_k_cu_53f46577_33104cuda3std6ranges3__45__cpo9iter_moveE)
_ZN39_INTERNAL_67da1708_4_k_cu_53f46577_33104cuda3std6ranges3__45__cpo9iter_moveE:
	.zero		1
	.type		_ZN39_INTERNAL_67da1708_4_k_cu_53f46577_33104cuda3std3__45__cpo5beginE,@object
	.size		_ZN39_INTERNAL_67da1708_4_k_cu_53f46577_33104cuda3std3__45__cpo5beginE,(_ZN39_INTERNAL_67da1708_4_k_cu_53f46577_33104cuda3std3__441_GLOBAL__N__67da1708_4_k_cu_53f46577_33106ignoreE - _ZN39_INTERNAL_67da1708_4_k_cu_53f46577_33104cuda3std3__45__cpo5beginE)
_ZN39_INTERNAL_67da1708_4_k_cu_53f46577_33104cuda3std3__45__cpo5beginE:
	.zero		1
	.type		_ZN39_INTERNAL_67da1708_4_k_cu_53f46577_33104cuda3std3__441_GLOBAL__N__67da1708_4_k_cu_53f46577_33106ignoreE,@object
	.size		_ZN39_INTERNAL_67da1708_4_k_cu_53f46577_33104cuda3std3__441_GLOBAL__N__67da1708_4_k_cu_53f46577_33106ignoreE,(_ZN39_INTERNAL_67da1708_4_k_cu_53f46577_33104cute7productE - _ZN39_INTERNAL_67da1708_4_k_cu_53f46577_33104cuda3std3__441_GLOBAL__N__67da1708_4_k_cu_53f46577_33106ignoreE)
_ZN39_INTERNAL_67da1708_4_k_cu_53f46577_33104cuda3std3__441_GLOBAL__N__67da1708_4_k_cu_53f46577_33106ignoreE:
	.zero		1
	.type		_ZN39_INTERNAL_67da1708_4_k_cu_53f46577_33104cute7productE,@object
	.size		_ZN39_INTERNAL_67da1708_4_k_cu_53f46577_33104cute7productE,(_ZN39_INTERNAL_67da1708_4_k_cu_53f46577_33104cuda3std3__45__cpo3endE - _ZN39_INTERNAL_67da1708_4_k_cu_53f46577_33104cute7productE)
_ZN39_INTERNAL_67da1708_4_k_cu_53f46577_33104cute7productE:
	.zero		1
	.type		_ZN39_INTERNAL_67da1708_4_k_cu_53f46577_33104cuda3std3__45__cpo3endE,@object
	.size		_ZN39_INTERNAL_67da1708_4_k_cu_53f46577_33104cuda3std3__45__cpo3endE,(_ZN39_INTERNAL_67da1708_4_k_cu_53f46577_33104cuda3std3__419piecewise_constructE - _ZN39_INTERNAL_67da1708_4_k_cu_53f46577_33104cuda3std3__45__cpo3endE)
_ZN39_INTERNAL_67da1708_4_k_cu_53f46577_33104cuda3std3__45__cpo3endE:
	.zero		1
	.type		_ZN39_INTERNAL_67da1708_4_k_cu_53f46577_33104cuda3std3__419piecewise_constructE,@object
	.size		_ZN39_INTERNAL_67da1708_4_k_cu_53f46577_33104cuda3std3__419piecewise_constructE,(_ZN39_INTERNAL_67da1708_4_k_cu_53f46577_33104cuda3std3__45__cpo4cendE - _ZN39_INTERNAL_67da1708_4_k_cu_53f46577_33104cuda3std3__419piecewise_constructE)
_ZN39_INTERNAL_67da1708_4_k_cu_53f46577_33104cuda3std3__419piecewise_constructE:
	.zero		1
	.type		_ZN39_INTERNAL_67da1708_4_k_cu_53f46577_33104cuda3std3__45__cpo4cendE,@object
	.size		_ZN39_INTERNAL_67da1708_4_k_cu_53f46577_33104cuda3std3__45__cpo4cendE,(_ZN39_INTERNAL_67da1708_4_k_cu_53f46577_33104cuda3std6ranges3__45__cpo4swapE - _ZN39_INTERNAL_67da1708_4_k_cu_53f46577_33104cuda3std3__45__cpo4cendE)
_ZN39_INTERNAL_67da1708_4_k_cu_53f46577_33104cuda3std3__45__cpo4cendE:
	.zero		1
	.type		_ZN39_INTERNAL_67da1708_4_k_cu_53f46577_33104cuda3std6ranges3__45__cpo4swapE,@object
	.size		_ZN39_INTERNAL_67da1708_4_k_cu_53f46577_33104cuda3std6ranges3__45__cpo4swapE,(.L_10 - _ZN39_INTERNAL_67da1708_4_k_cu_53f46577_33104cuda3std6ranges3__45__cpo4swapE)
_ZN39_INTERNAL_67da1708_4_k_cu_53f46577_33104cuda3std6ranges3__45__cpo4swapE:
	.zero		1
.L_10:


//--------------------- .nv.constant0._ZN7cutlass13device_kernelINS_4conv6kernel13ConvUniversalINS1_16ConvProblemShapeILNS1_8OperatorE0ELi2EEENS1_10collective14CollectiveConvINS1_47MainloopSm100TmaUmmaWarpSpecializedImplicitGemmILS5_0ELi6ELi2ELi1ELi2EN4cute5tupleIJNSA_1CILi2EEENSC_ILi1EEESE_EEEEENSB_IJNSC_ILi64EEESH_NSB_IJSH_EEEEEENS_10tfloat32_tESK_NSA_8TiledMMAINSA_8MMA_AtomIJNSA_17SM100_MMA_TF32_SSISK_SK_fLi64ELi64ELNSA_4UMMA5MajorE0ELSP_0ELNSO_7ScaleInE0ELSQ_0EEEEEENSA_6LayoutINSB_IJSE_SE_SE_EEENSB_IJNSC_ILi0EEESV_SV_EEEEENSB_IJNSA_10UnderscoreESY_SY_EEEEENS7_6detail27Sm100ImplicitGemmTileTraitsINSA_20SM90_TMA_LOAD_IM2COLENSA_14ComposedLayoutINSA_7SwizzleILi3ELi4ELi3EEENSA_18smem_ptr_flag_bitsILi32EEENST_INSB_IJNSC_ILi8EEENSC_ILi32EEEEEENSB_IJS1A_SE_EEEEEEEvEENS12_INSA_23SM90_TMA_LOAD_MULTICASTES1E_vEEEENS_8epilogue10collective18CollectiveEpilogueINS1J_23Sm100TmaWarpSpecializedILi3ELi2ELi16ELb1ELb0EEEJSJ_NSB_IJNST_ISH_SE_EENST_IS1A_SE_EEEEESK_NSB_IJNSB_IJlllEEESE_SV_EEESK_S1S_NS1J_6fusion15FusionCallbacksIS1N_NS1T_17LinearCombinationISK_fSK_fLNS_15FloatRoundStyleE2EEESJ_S1Q_JEEENSA_5SM1004TMEM4LOAD26SM100_TMEM_LOAD_16dp128b8xES13_S1E_NSA_17SM75_U32x4_LDSM_NENSA_21SM90_TMA_STORE_IM2COLES1E_NSA_17SM90_U32x4_STSM_NENSA_39AutoVectorizingCopyWithAssumedAlignmentILi128EEEEEEvvEEEEvNT_6ParamsE --------------------------
	.section	.nv.constant0._ZN7cutlass13device_kernelINS_4conv6kernel13ConvUniversalINS1_16ConvProblemShapeILNS1_8OperatorE0ELi2EEENS1_10collective14CollectiveConvINS1_47MainloopSm100TmaUmmaWarpSpecializedImplicitGemmILS5_0ELi6ELi2ELi1ELi2EN4cute5tupleIJNSA_1CILi2EEENSC_ILi1EEESE_EEEEENSB_IJNSC_ILi64EEESH_NSB_IJSH_EEEEEENS_10tfloat32_tESK_NSA_8TiledMMAINSA_8MMA_AtomIJNSA_17SM100_MMA_TF32_SSISK_SK_fLi64ELi64ELNSA_4UMMA5MajorE0ELSP_0ELNSO_7ScaleInE0ELSQ_0EEEEEENSA_6LayoutINSB_IJSE_SE_SE_EEENSB_IJNSC_ILi0EEESV_SV_EEEEENSB_IJNSA_10UnderscoreESY_SY_EEEEENS7_6detail27Sm100ImplicitGemmTileTraitsINSA_20SM90_TMA_LOAD_IM2COLENSA_14ComposedLayoutINSA_7SwizzleILi3ELi4ELi3EEENSA_18smem_ptr_flag_bitsILi32EEENST_INSB_IJNSC_ILi8EEENSC_ILi32EEEEEENSB_IJS1A_SE_EEEEEEEvEENS12_INSA_23SM90_TMA_LOAD_MULTICASTES1E_vEEEENS_8epilogue10collective18CollectiveEpilogueINS1J_23Sm100TmaWarpSpecializedILi3ELi2ELi16ELb1ELb0EEEJSJ_NSB_IJNST_ISH_SE_EENST_IS1A_SE_EEEEESK_NSB_IJNSB_IJlllEEESE_SV_EEESK_S1S_NS1J_6fusion15FusionCallbacksIS1N_NS1T_17LinearCombinationISK_fSK_fLNS_15FloatRoundStyleE2EEESJ_S1Q_JEEENSA_5SM1004TMEM4LOAD26SM100_TMEM_LOAD_16dp128b8xES13_S1E_NSA_17SM75_U32x4_LDSM_NENSA_21SM90_TMA_STORE_IM2COLES1E_NSA_17SM90_U32x4_STSM_NENSA_39AutoVectorizingCopyWithAssumedAlignmentILi128EEEEEEvvEEEEvNT_6ParamsE,"a",@progbits
	.sectionflags	@""
	.align	4
.nv.constant0._ZN7cutlass13device_kernelINS_4conv6kernel13ConvUniversalINS1_16ConvProblemShapeILNS1_8OperatorE0ELi2EEENS1_10collective14CollectiveConvINS1_47MainloopSm100TmaUmmaWarpSpecializedImplicitGemmILS5_0ELi6ELi2ELi1ELi2EN4cute5tupleIJNSA_1CILi2EEENSC_ILi1EEESE_EEEEENSB_IJNSC_ILi64EEESH_NSB_IJSH_EEEEEENS_10tfloat32_tESK_NSA_8TiledMMAINSA_8MMA_AtomIJNSA_17SM100_MMA_TF32_SSISK_SK_fLi64ELi64ELNSA_4UMMA5MajorE0ELSP_0ELNSO_7ScaleInE0ELSQ_0EEEEEENSA_6LayoutINSB_IJSE_SE_SE_EEENSB_IJNSC_ILi0EEESV_SV_EEEEENSB_IJNSA_10UnderscoreESY_SY_EEEEENS7_6detail27Sm100ImplicitGemmTileTraitsINSA_20SM90_TMA_LOAD_IM2COLENSA_14ComposedLayoutINSA_7SwizzleILi3ELi4ELi3EEENSA_18smem_ptr_flag_bitsILi32EEENST_INSB_IJNSC_ILi8EEENSC_ILi32EEEEEENSB_IJS1A_SE_EEEEEEEvEENS12_INSA_23SM90_TMA_LOAD_MULTICASTES1E_vEEEENS_8epilogue10collective18CollectiveEpilogueINS1J_23Sm100TmaWarpSpecializedILi3ELi2ELi16ELb1ELb0EEEJSJ_NSB_IJNST_ISH_SE_EENST_IS1A_SE_EEEEESK_NSB_IJNSB_IJlllEEESE_SV_EEESK_S1S_NS1J_6fusion15FusionCallbacksIS1N_NS1T_17LinearCombinationISK_fSK_fLNS_15FloatRoundStyleE2EEESJ_S1Q_JEEENSA_5SM1004TMEM4LOAD26SM100_TMEM_LOAD_16dp128b8xES13_S1E_NSA_17SM75_U32x4_LDSM_NENSA_21SM90_TMA_STORE_IM2COLES1E_NSA_17SM90_U32x4_STSM_NENSA_39AutoVectorizingCopyWithAssumedAlignmentILi128EEEEEEvvEEEEvNT_6ParamsE:
	.zero		2944


//--------------------- SYMBOLS --------------------------

	.type		.nv.reservedSmem.offset0,@object
	.size		.nv.reservedSmem.offset0,0x4
	.type		.nv.reservedSmem.cap,@object
	.size		.nv.reservedSmem.cap,0x4
	.type		__assertfail,@function
